//
// Generated by NVIDIA NVVM Compiler
//
// Compiler Build ID: CL-36424714
// Cuda compilation tools, release 13.0, V13.0.88
// Based on NVVM 20.0.0
//

.version 9.0
.target sm_100
.address_size 64

	// .globl	_Z14adjust_hue_hwciiPhS_f

.visible .entry _Z14adjust_hue_hwciiPhS_f(
	.param .u32 _Z14adjust_hue_hwciiPhS_f_param_0,
	.param .u32 _Z14adjust_hue_hwciiPhS_f_param_1,
	.param .u64 .ptr .align 1 _Z14adjust_hue_hwciiPhS_f_param_2,
	.param .u64 .ptr .align 1 _Z14adjust_hue_hwciiPhS_f_param_3,
	.param .f32 _Z14adjust_hue_hwciiPhS_f_param_4
)
{
	.reg .pred 	%p<77>;
	.reg .b16 	%rs<7>;
	.reg .b32 	%r<66>;
	.reg .b32 	%f<221>;
	.reg .b64 	%rd<9>;
	.reg .b64 	%fd<6>;

	ld.param.u32 	%r26, [_Z14adjust_hue_hwciiPhS_f_param_0];
	ld.param.u32 	%r27, [_Z14adjust_hue_hwciiPhS_f_param_1];
	ld.param.u64 	%rd1, [_Z14adjust_hue_hwciiPhS_f_param_2];
	ld.param.u64 	%rd2, [_Z14adjust_hue_hwciiPhS_f_param_3];
	ld.param.f32 	%f58, [_Z14adjust_hue_hwciiPhS_f_param_4];
	mov.u32 	%r28, %ntid.x;
	mov.u32 	%r29, %ctaid.x;
	mov.u32 	%r30, %tid.x;
	mad.lo.s32 	%r31, %r28, %r29, %r30;
	mul.lo.s32 	%r1, %r31, 3;
	mul.lo.s32 	%r32, %r26, %r27;
	mul.lo.s32 	%r33, %r32, 3;
	setp.gt.s32 	%p1, %r1, %r33;
	@%p1 bra 	$L__BB0_46;
	cvta.to.global.u64 	%rd3, %rd1;
	cvt.s64.s32 	%rd4, %r1;
	add.s64 	%rd5, %rd3, %rd4;
	ld.global.nc.u8 	%rs1, [%rd5];
	cvt.u16.u8 	%rs2, %rs1;
	cvt.rn.f32.u16 	%f1, %rs2;
	ld.global.nc.u8 	%rs3, [%rd5+1];
	cvt.u16.u8 	%rs4, %rs3;
	cvt.rn.f32.u16 	%f2, %rs4;
	ld.global.nc.u8 	%rs5, [%rd5+2];
	cvt.u16.u8 	%rs6, %rs5;
	cvt.rn.f32.u16 	%f3, %rs6;
	max.f32 	%f60, %f2, %f3;
	max.f32 	%f4, %f1, %f60;
	min.f32 	%f61, %f2, %f3;
	min.f32 	%f62, %f1, %f61;
	sub.f32 	%f5, %f4, %f62;
	setp.leu.f32 	%p2, %f5, 0f00000000;
	mov.f32 	%f214, 0f00000000;
	@%p2 bra 	$L__BB0_23;
	setp.neu.f32 	%p3, %f4, %f1;
	mov.f32 	%f210, 0f3F800000;
	@%p3 bra 	$L__BB0_20;
	sub.f32 	%f70, %f2, %f3;
	div.rn.f32 	%f6, %f70, %f5;
	setp.geu.f32 	%p5, %f6, 0f00000000;
	setp.lt.f32 	%p6, %f6, 0f00000000;
	selp.f32 	%f7, 0f3F800000, 0f00000000, %p6;
	@%p5 bra 	$L__BB0_8;
	abs.f32 	%f8, %f7;
	setp.num.f32 	%p7, %f8, %f8;
	@%p7 bra 	$L__BB0_6;
	mov.f32 	%f113, 0fBF800000;
	add.rn.f32 	%f210, %f113, %f7;
	bra.uni 	$L__BB0_8;
$L__BB0_6:
	setp.eq.f32 	%p8, %f8, 0f7F800000;
	@%p8 bra 	$L__BB0_8;
	mov.f32 	%f72, 0f00000000;
	mov.f32 	%f73, 0f3F000000;
	mul.rn.f32 	%f74, %f73, %f72;
	mov.f32 	%f75, 0f3DF6384F;
	mul.rn.f32 	%f76, %f75, %f72;
	mul.f32 	%f77, %f76, 0f40400000;
	fma.rn.f32 	%f78, %f74, 0f3FB8AA3B, 0f00000000;
	add.f32 	%f79, %f78, 0f00000000;
	fma.rn.f32 	%f80, %f77, %f74, %f79;
	fma.rn.f32 	%f81, %f76, 0f00000000, %f80;
	add.rn.f32 	%f82, %f72, %f81;
	mul.rn.f32 	%f83, %f82, %f7;
	cvt.rni.f32.f32 	%f84, %f83;
	sub.f32 	%f85, %f83, %f84;
	neg.f32 	%f86, %f83;
	fma.rn.f32 	%f87, %f82, %f7, %f86;
	mov.f32 	%f88, 0f80000000;
	add.rn.f32 	%f89, %f82, %f88;
	neg.f32 	%f90, %f89;
	add.rn.f32 	%f91, %f81, %f90;
	fma.rn.f32 	%f92, %f91, %f7, %f87;
	add.f32 	%f93, %f85, %f92;
	setp.gt.f32 	%p9, %f84, 0f00000000;
	selp.b32 	%r34, 0, -2097152000, %p9;
	setp.lt.f32 	%p10, %f83, 0f00000000;
	selp.f32 	%f94, 0f00000000, 0f7F800000, %p10;
	abs.f32 	%f95, %f83;
	setp.gt.f32 	%p11, %f95, 0f43180000;
	cvt.rzi.s32.f32 	%r35, %f84;
	shl.b32 	%r36, %r35, 23;
	sub.s32 	%r37, %r36, %r34;
	mov.b32 	%f96, %r37;
	add.s32 	%r38, %r34, 2130706432;
	mov.b32 	%f97, %r38;
	fma.rn.f32 	%f98, %f93, 0f391FCB8E, 0f3AAF85ED;
	fma.rn.f32 	%f99, %f98, %f93, 0f3C1D9856;
	fma.rn.f32 	%f100, %f99, %f93, 0f3D6357BB;
	fma.rn.f32 	%f101, %f100, %f93, 0f3E75FDEC;
	fma.rn.f32 	%f102, %f101, %f93, 0f3F317218;
	fma.rn.f32 	%f103, %f102, %f93, 0f3F800000;
	mul.f32 	%f104, %f103, %f97;
	mul.f32 	%f105, %f104, %f96;
	selp.f32 	%f106, %f94, %f105, %p11;
	mul.f32 	%f107, %f7, 0f3F000000;
	cvt.rzi.f32.f32 	%f108, %f107;
	add.f32 	%f109, %f108, %f108;
	sub.f32 	%f110, %f7, %f109;
	abs.f32 	%f111, %f110;
	setp.neu.f32 	%p12, %f111, 0f3F800000;
	neg.f32 	%f112, %f106;
	selp.f32 	%f210, %f106, %f112, %p12;
$L__BB0_8:
	mul.f32 	%f12, %f6, %f210;
	abs.f32 	%f213, %f12;
	setp.lt.f32 	%p13, %f213, 0f40C00000;
	@%p13 bra 	$L__BB0_19;
	setp.gtu.f32 	%p14, %f213, 0f4C400000;
	@%p14 bra 	$L__BB0_16;
	mov.f32 	%f114, 0f40C00000;
	div.approx.f32 	%f115, %f213, %f114;
	cvt.rzi.f32.f32 	%f211, %f115;
	fma.rn.f32 	%f15, %f211, 0fC0C00000, %f213;
	mov.b32 	%r2, %f15;
	setp.lt.u32 	%p15, %r2, 1086324736;
	@%p15 bra 	$L__BB0_15;
	setp.lt.u32 	%p16, %r2, -2147483647;
	@%p16 bra 	$L__BB0_13;
	add.f32 	%f119, %f211, 0fBF800000;
	setp.lt.f32 	%p19, %f15, 0fC0C00000;
	add.f32 	%f120, %f119, 0fBF800000;
	selp.f32 	%f211, %f120, %f119, %p19;
	bra.uni 	$L__BB0_15;
$L__BB0_13:
	add.f32 	%f211, %f211, 0f3F800000;
	setp.ltu.f32 	%p17, %f15, 0f41400000;
	@%p17 bra 	$L__BB0_15;
	add.f32 	%f116, %f211, 0f3F800000;
	fma.rn.f32 	%f117, 0f40C00000, 0fC0400000, %f15;
	setp.ge.f32 	%p18, %f117, 0f00000000;
	add.f32 	%f118, %f116, 0f3F800000;
	selp.f32 	%f211, %f118, %f116, %p18;
$L__BB0_15:
	fma.rn.f32 	%f213, %f211, 0fC0C00000, %f213;
	bra.uni 	$L__BB0_19;
$L__BB0_16:
	mov.b32 	%r3, %f213;
	and.b32  	%r39, %r3, 8388607;
	or.b32  	%r60, %r39, 1065353216;
	mov.b32 	%f212, %r60;
	and.b32  	%r40, %r3, -8388608;
	add.s32 	%r61, %r40, -1082130432;
	setp.eq.s32 	%p20, %r61, 0;
	@%p20 bra 	$L__BB0_18;
$L__BB0_17:
	min.u32 	%r41, %r61, 192937984;
	add.s32 	%r42, %r60, %r41;
	mov.b32 	%f121, %r42;
	mul.f32 	%f122, %f121, 0f3F2AAAAB;
	fma.rn.f32 	%f123, %f122, 0fBFC00000, %f121;
	fma.rn.f32 	%f124, %f123, 0f3F2AAAAB, %f122;
	fma.rn.f32 	%f125, %f124, 0fBFC00000, %f121;
	mov.f32 	%f126, 0f3F2AAAAB;
	fma.rz.f32 	%f127, %f125, %f126, %f124;
	cvt.rzi.f32.f32 	%f128, %f127;
	fma.rn.f32 	%f212, %f128, 0fBFC00000, %f121;
	sub.s32 	%r61, %r61, %r41;
	mov.b32 	%r60, %f212;
	setp.ne.s32 	%p21, %r61, 0;
	setp.ne.s32 	%p22, %r60, 0;
	and.pred  	%p23, %p21, %p22;
	@%p23 bra 	$L__BB0_17;
$L__BB0_18:
	setp.gt.u32 	%p24, %r3, 2139095039;
	selp.f32 	%f130, 0f7FFFFFFF, 0f4C000000, %p24;
	mul.f32 	%f131, %f212, 0f34000000;
	mul.f32 	%f213, %f130, %f131;
$L__BB0_19:
	abs.f32 	%f132, %f213;
	setp.nan.f32 	%p25, %f132, %f132;
	copysign.f32 	%f133, %f12, %f213;
	selp.f32 	%f134, %f213, %f133, %p25;
	mul.f32 	%f135, %f210, %f134;
	fma.rn.f32 	%f136, %f7, 0f40C00000, %f135;
	div.rn.f32 	%f214, %f136, 0f40C00000;
	bra.uni 	$L__BB0_23;
$L__BB0_20:
	setp.neu.f32 	%p4, %f4, %f2;
	@%p4 bra 	$L__BB0_22;
	sub.f32 	%f66, %f3, %f1;
	div.rn.f32 	%f67, %f66, %f5;
	add.f32 	%f68, %f67, 0f40000000;
	div.rn.f32 	%f214, %f68, 0f40C00000;
	bra.uni 	$L__BB0_23;
$L__BB0_22:
	sub.f32 	%f63, %f1, %f2;
	div.rn.f32 	%f64, %f63, %f5;
	add.f32 	%f65, %f64, 0f40800000;
	div.rn.f32 	%f214, %f65, 0f40C00000;
$L__BB0_23:
	add.f32 	%f30, %f58, %f214;
	abs.f32 	%f217, %f30;
	setp.lt.f32 	%p26, %f217, 0f3F800000;
	@%p26 bra 	$L__BB0_34;
	setp.gtu.f32 	%p27, %f217, 0f4B000000;
	@%p27 bra 	$L__BB0_31;
	mov.f32 	%f137, 0f3F800000;
	div.approx.f32 	%f138, %f217, %f137;
	cvt.rzi.f32.f32 	%f215, %f138;
	sub.f32 	%f33, %f217, %f215;
	mov.b32 	%r10, %f33;
	setp.lt.u32 	%p28, %r10, 1065353216;
	@%p28 bra 	$L__BB0_30;
	setp.lt.u32 	%p29, %r10, -2147483647;
	@%p29 bra 	$L__BB0_28;
	add.f32 	%f142, %f215, 0fBF800000;
	setp.lt.f32 	%p32, %f33, 0fBF800000;
	add.f32 	%f143, %f142, 0fBF800000;
	selp.f32 	%f215, %f143, %f142, %p32;
	bra.uni 	$L__BB0_30;
$L__BB0_28:
	add.f32 	%f215, %f215, 0f3F800000;
	setp.ltu.f32 	%p30, %f33, 0f40000000;
	@%p30 bra 	$L__BB0_30;
	add.f32 	%f139, %f215, 0f3F800000;
	add.f32 	%f140, %f33, 0fC0400000;
	setp.ge.f32 	%p31, %f140, 0f00000000;
	add.f32 	%f141, %f139, 0f3F800000;
	selp.f32 	%f215, %f141, %f139, %p31;
$L__BB0_30:
	sub.f32 	%f217, %f217, %f215;
	bra.uni 	$L__BB0_34;
$L__BB0_31:
	mov.b32 	%r11, %f217;
	and.b32  	%r43, %r11, 8388607;
	or.b32  	%r62, %r43, 1065353216;
	mov.b32 	%f216, %r62;
	and.b32  	%r44, %r11, -8388608;
	add.s32 	%r63, %r44, -1065353216;
	setp.eq.s32 	%p33, %r63, 0;
	@%p33 bra 	$L__BB0_33;
$L__BB0_32:
	min.u32 	%r45, %r63, 192937984;
	add.s32 	%r46, %r62, %r45;
	mov.b32 	%f144, %r46;
	sub.f32 	%f145, %f144, %f144;
	add.f32 	%f146, %f145, %f144;
	sub.f32 	%f147, %f144, %f146;
	mov.f32 	%f148, 0f3F800000;
	fma.rz.f32 	%f149, %f147, %f148, %f146;
	cvt.rzi.f32.f32 	%f150, %f149;
	sub.f32 	%f216, %f144, %f150;
	sub.s32 	%r63, %r63, %r45;
	mov.b32 	%r62, %f216;
	setp.ne.s32 	%p34, %r63, 0;
	setp.ne.s32 	%p35, %r62, 0;
	and.pred  	%p36, %p34, %p35;
	@%p36 bra 	$L__BB0_32;
$L__BB0_33:
	setp.gt.u32 	%p37, %r11, 2139095039;
	selp.f32 	%f152, 0f7FFFFFFF, 0f4B000000, %p37;
	mul.f32 	%f153, %f216, 0f34000000;
	mul.f32 	%f217, %f152, %f153;
$L__BB0_34:
	abs.f32 	%f154, %f217;
	setp.nan.f32 	%p38, %f154, %f154;
	copysign.f32 	%f155, %f30, %f217;
	selp.f32 	%f156, %f217, %f155, %p38;
	mul.f32 	%f44, %f156, 0f40C00000;
	abs.f32 	%f220, %f44;
	setp.lt.f32 	%p39, %f220, 0f40000000;
	@%p39 bra 	$L__BB0_45;
	setp.gtu.f32 	%p40, %f220, 0f4B800000;
	@%p40 bra 	$L__BB0_42;
	mov.f32 	%f157, 0f40000000;
	div.approx.f32 	%f158, %f220, %f157;
	cvt.rzi.f32.f32 	%f218, %f158;
	fma.rn.f32 	%f47, %f218, 0fC0000000, %f220;
	mov.b32 	%r18, %f47;
	setp.lt.u32 	%p41, %r18, 1073741824;
	@%p41 bra 	$L__BB0_41;
	setp.lt.u32 	%p42, %r18, -2147483647;
	@%p42 bra 	$L__BB0_39;
	add.f32 	%f162, %f218, 0fBF800000;
	setp.lt.f32 	%p45, %f47, 0fC0000000;
	add.f32 	%f163, %f162, 0fBF800000;
	selp.f32 	%f218, %f163, %f162, %p45;
	bra.uni 	$L__BB0_41;
$L__BB0_39:
	add.f32 	%f218, %f218, 0f3F800000;
	setp.ltu.f32 	%p43, %f47, 0f40800000;
	@%p43 bra 	$L__BB0_41;
	add.f32 	%f159, %f218, 0f3F800000;
	fma.rn.f32 	%f160, 0f40000000, 0fC0400000, %f47;
	setp.ge.f32 	%p44, %f160, 0f00000000;
	add.f32 	%f161, %f159, 0f3F800000;
	selp.f32 	%f218, %f161, %f159, %p44;
$L__BB0_41:
	fma.rn.f32 	%f220, %f218, 0fC0000000, %f220;
	bra.uni 	$L__BB0_45;
$L__BB0_42:
	mov.b32 	%r19, %f220;
	and.b32  	%r47, %r19, 8388607;
	or.b32  	%r64, %r47, 1065353216;
	mov.b32 	%f219, %r64;
	and.b32  	%r48, %r19, -8388608;
	add.s32 	%r65, %r48, -1073741824;
	setp.eq.s32 	%p46, %r65, 0;
	@%p46 bra 	$L__BB0_44;
$L__BB0_43:
	min.u32 	%r49, %r65, 192937984;
	add.s32 	%r50, %r64, %r49;
	mov.b32 	%f164, %r50;
	sub.f32 	%f165, %f164, %f164;
	add.f32 	%f166, %f165, %f164;
	sub.f32 	%f167, %f164, %f166;
	mov.f32 	%f168, 0f3F800000;
	fma.rz.f32 	%f169, %f167, %f168, %f166;
	cvt.rzi.f32.f32 	%f170, %f169;
	sub.f32 	%f219, %f164, %f170;
	sub.s32 	%r65, %r65, %r49;
	mov.b32 	%r64, %f219;
	setp.ne.s32 	%p47, %r65, 0;
	setp.ne.s32 	%p48, %r64, 0;
	and.pred  	%p49, %p47, %p48;
	@%p49 bra 	$L__BB0_43;
$L__BB0_44:
	setp.gt.u32 	%p50, %r19, 2139095039;
	selp.f32 	%f172, 0f7FFFFFFF, 0f4B800000, %p50;
	mul.f32 	%f173, %f219, 0f34000000;
	mul.f32 	%f220, %f172, %f173;
$L__BB0_45:
	setp.gt.f32 	%p51, %f4, 0f00000000;
	div.rn.f32 	%f174, %f5, %f4;
	selp.f32 	%f175, %f174, 0f00000000, %p51;
	mul.f32 	%f176, %f4, %f175;
	cvt.s64.s32 	%rd6, %r1;
	abs.f32 	%f177, %f220;
	setp.nan.f32 	%p52, %f177, %f177;
	copysign.f32 	%f178, %f44, %f220;
	selp.f32 	%f179, %f220, %f178, %p52;
	add.f32 	%f180, %f179, 0fBF800000;
	abs.f32 	%f181, %f180;
	cvt.f64.f32 	%fd1, %f181;
	mov.f64 	%fd2, 0d3FF0000000000000;
	sub.f64 	%fd3, %fd2, %fd1;
	cvt.f64.f32 	%fd4, %f5;
	mul.f64 	%fd5, %fd3, %fd4;
	cvt.rn.f32.f64 	%f182, %fd5;
	sub.f32 	%f183, %f4, %f5;
	setp.ge.f32 	%p53, %f44, 0f00000000;
	setp.lt.f32 	%p54, %f44, 0f3F800000;
	and.pred  	%p55, %p53, %p54;
	setp.ge.f32 	%p56, %f44, 0f3F800000;
	setp.lt.f32 	%p57, %f44, 0f40000000;
	and.pred  	%p58, %p56, %p57;
	setp.ge.f32 	%p59, %f44, 0f40000000;
	setp.lt.f32 	%p60, %f44, 0f40400000;
	and.pred  	%p61, %p59, %p60;
	setp.ge.f32 	%p62, %f44, 0f40400000;
	setp.lt.f32 	%p63, %f44, 0f40800000;
	and.pred  	%p64, %p62, %p63;
	setp.ge.f32 	%p65, %f44, 0f40800000;
	setp.lt.f32 	%p66, %f44, 0f40A00000;
	and.pred  	%p67, %p65, %p66;
	setp.ge.f32 	%p68, %f44, 0f40A00000;
	setp.lt.f32 	%p69, %f44, 0f40C00000;
	and.pred  	%p70, %p68, %p69;
	or.pred  	%p71, %p55, %p70;
	selp.u32 	%r51, 1, 0, %p71;
	cvt.rn.f32.u32 	%f184, %r51;
	or.pred  	%p72, %p58, %p67;
	selp.u32 	%r52, 1, 0, %p72;
	cvt.rn.f32.u32 	%f185, %r52;
	mul.f32 	%f186, %f185, %f182;
	fma.rn.f32 	%f187, %f176, %f184, %f186;
	add.f32 	%f188, %f183, %f187;
	mov.f32 	%f189, 0f3F000000;
	copysign.f32 	%f190, %f188, %f189;
	add.rz.f32 	%f191, %f188, %f190;
	cvt.rzi.f32.f32 	%f192, %f191;
	cvt.rzi.u32.f32 	%r53, %f192;
	cvta.to.global.u64 	%rd7, %rd2;
	add.s64 	%rd8, %rd7, %rd6;
	st.global.u8 	[%rd8], %r53;
	or.pred  	%p73, %p58, %p61;
	selp.u32 	%r54, 1, 0, %p73;
	cvt.rn.f32.u32 	%f193, %r54;
	or.pred  	%p74, %p55, %p64;
	selp.u32 	%r55, 1, 0, %p74;
	cvt.rn.f32.u32 	%f194, %r55;
	mul.f32 	%f195, %f194, %f182;
	fma.rn.f32 	%f196, %f176, %f193, %f195;
	add.f32 	%f197, %f183, %f196;
	copysign.f32 	%f198, %f197, %f189;
	add.rz.f32 	%f199, %f197, %f198;
	cvt.rzi.f32.f32 	%f200, %f199;
	cvt.rzi.u32.f32 	%r56, %f200;
	st.global.u8 	[%rd8+1], %r56;
	or.pred  	%p75, %p64, %p67;
	selp.u32 	%r57, 1, 0, %p75;
	cvt.rn.f32.u32 	%f201, %r57;
	or.pred  	%p76, %p61, %p70;
	selp.u32 	%r58, 1, 0, %p76;
	cvt.rn.f32.u32 	%f202, %r58;
	mul.f32 	%f203, %f202, %f182;
	fma.rn.f32 	%f204, %f176, %f201, %f203;
	add.f32 	%f205, %f183, %f204;
	copysign.f32 	%f206, %f205, %f189;
	add.rz.f32 	%f207, %f205, %f206;
	cvt.rzi.f32.f32 	%f208, %f207;
	cvt.rzi.u32.f32 	%r59, %f208;
	st.global.u8 	[%rd8+2], %r59;
$L__BB0_46:
	ret;

}


// ===== COMPILED SASS (sm_100) =====

	.target	sm_100

	.elftype	@"ET_EXEC"


//--------------------- .note.nv.tkinfo           --------------------------
	.section	.note.nv.tkinfo,"",@"SHT_NOTE"
	.sectionflags	@"SHF_NOTE_NV_TKINFO"
	.tkinfo
        /*0018*/ 	.word	0x00000002
        /*0030*/ 	.string	""
        /*0030*/ 	.string	"ptxas"
        /*0030*/ 	.string	"Cuda compilation tools, release 13.0, V13.0.88"
        /*0030*/ 	.string	"Build cuda_13.0.r13.0/compiler.36424714_0"
        /*0030*/ 	.string	"-arch sm_100 -m 64 "



//--------------------- .note.nv.cuinfo           --------------------------
	.section	.note.nv.cuinfo,"",@"SHT_NOTE"
	.sectionflags	@"SHF_NOTE_NV_CUINFO"
        /*0018*/ 	.short	0x0002
        /*001a*/ 	.short	0x0064
        /*001c*/ 	.short	0x0082
	.zero		2


//--------------------- .nv.info                  --------------------------
	.section	.nv.info,"",@"SHT_CUDA_INFO"
	.align	4


	//----- nvinfo : EIATTR_REGCOUNT
	.align		4
        /*0000*/ 	.byte	0x04, 0x2f
        /*0002*/ 	.short	(.L_1 - .L_0)
	.align		4
.L_0:
        /*0004*/ 	.word	index@(_Z14adjust_hue_hwciiPhS_f)
        /*0008*/ 	.word	0x00000013


	//----- nvinfo : EIATTR_FRAME_SIZE
	.align		4
.L_1:
        /*000c*/ 	.byte	0x04, 0x11
        /*000e*/ 	.short	(.L_3 - .L_2)
	.align		4
.L_2:
        /*0010*/ 	.word	index@($__internal_0_$__cuda_sm3x_div_rn_noftz_f32_slowpath)
        /*0014*/ 	.word	0x00000000


	//----- nvinfo : EIATTR_FRAME_SIZE
	.align		4
.L_3:
        /*0018*/ 	.byte	0x04, 0x11
        /*001a*/ 	.short	(.L_5 - .L_4)
	.align		4
.L_4:
        /*001c*/ 	.word	index@(_Z14adjust_hue_hwciiPhS_f)
        /*0020*/ 	.word	0x00000000


	//----- nvinfo : EIATTR_MIN_STACK_SIZE
	.align		4
.L_5:
        /*0024*/ 	.byte	0x04, 0x12
        /*0026*/ 	.short	(.L_7 - .L_6)
	.align		4
.L_6:
        /*0028*/ 	.word	index@(_Z14adjust_hue_hwciiPhS_f)
        /*002c*/ 	.word	0x00000000
.L_7:


//--------------------- .nv.compat                --------------------------
	.section	.nv.compat,"",@"SHT_CUDA_COMPAT_INFO"
	.align	4
        /*0000*/ 	.byte	0x02, 0x09, 0x00, 0x00, 0x02, 0x02, 0x01, 0x00, 0x02, 0x05, 0x05, 0x00, 0x03, 0x07, 0x01, 0x01
        /*0010*/ 	.byte	0x02, 0x03, 0x00, 0x00, 0x02, 0x06, 0x01, 0x00, 0x04, 0x0b, 0x08, 0x00, 0x01, 0x00, 0x00, 0x00
        /*0020*/ 	.byte	0x00, 0x00, 0x00, 0x00


//--------------------- .nv.info._Z14adjust_hue_hwciiPhS_f --------------------------
	.section	.nv.info._Z14adjust_hue_hwciiPhS_f,"",@"SHT_CUDA_INFO"
	.sectionflags	@""
	.align	4


	//----- nvinfo : EIATTR_CUDA_API_VERSION
	.align		4
        /*0000*/ 	.byte	0x04, 0x37
        /*0002*/ 	.short	(.L_9 - .L_8)
.L_8:
        /*0004*/ 	.word	0x00000082


	//----- nvinfo : EIATTR_KPARAM_INFO
	.align		4
.L_9:
        /*0008*/ 	.byte	0x04, 0x17
        /*000a*/ 	.short	(.L_11 - .L_10)
.L_10:
        /*000c*/ 	.word	0x00000000
        /*0010*/ 	.short	0x0004
        /*0012*/ 	.short	0x0018
        /*0014*/ 	.byte	0x00, 0xf0, 0x11, 0x00


	//----- nvinfo : EIATTR_KPARAM_INFO
	.align		4
.L_11:
        /*0018*/ 	.byte	0x04, 0x17
        /*001a*/ 	.short	(.L_13 - .L_12)
.L_12:
        /*001c*/ 	.word	0x00000000
        /*0020*/ 	.short	0x0003
        /*0022*/ 	.short	0x0010
        /*0024*/ 	.byte	0x00, 0xf5, 0x21, 0x00


	//----- nvinfo : EIATTR_KPARAM_INFO
	.align		4
.L_13:
        /*0028*/ 	.byte	0x04, 0x17
        /*002a*/ 	.short	(.L_15 - .L_14)
.L_14:
        /*002c*/ 	.word	0x00000000
        /*0030*/ 	.short	0x0002
        /*0032*/ 	.short	0x0008
        /*0034*/ 	.byte	0x00, 0xf5, 0x21, 0x00


	//----- nvinfo : EIATTR_KPARAM_INFO
	.align		4
.L_15:
        /*0038*/ 	.byte	0x04, 0x17
        /*003a*/ 	.short	(.L_17 - .L_16)
.L_16:
        /*003c*/ 	.word	0x00000000
        /*0040*/ 	.short	0x0001
        /*0042*/ 	.short	0x0004
        /*0044*/ 	.byte	0x00, 0xf0, 0x11, 0x00


	//----- nvinfo : EIATTR_KPARAM_INFO
	.align		4
.L_17:
        /*0048*/ 	.byte	0x04, 0x17
        /*004a*/ 	.short	(.L_19 - .L_18)
.L_18:
        /*004c*/ 	.word	0x00000000
        /*0050*/ 	.short	0x0000
        /*0052*/ 	.short	0x0000
        /*0054*/ 	.byte	0x00, 0xf0, 0x11, 0x00


	//----- nvinfo : EIATTR_SPARSE_MMA_MASK
	.align		4
.L_19:
        /*0058*/ 	.byte	0x03, 0x50
        /*005a*/ 	.short	0x0000


	//----- nvinfo : EIATTR_MAXREG_COUNT
	.align		4
        /*005c*/ 	.byte	0x03, 0x1b
        /*005e*/ 	.short	0x00ff


	//----- nvinfo : EIATTR_MERCURY_ISA_VERSION
	.align		4
        /*0060*/ 	.byte	0x03, 0x5f
        /*0062*/ 	.short	0x0101


	//----- nvinfo : EIATTR_VRC_CTA_INIT_COUNT
	.align		4
        /*0064*/ 	.byte	0x02, 0x4a
	.zero		1
	.zero		1


	//----- nvinfo : EIATTR_EXIT_INSTR_OFFSETS
	.align		4
        /*0068*/ 	.byte	0x04, 0x1c
        /*006a*/ 	.short	(.L_21 - .L_20)


	//   ....[0]....
.L_20:
        /*006c*/ 	.word	0x000000a0


	//   ....[1]....
        /*0070*/ 	.word	0x00001ab0


	//----- nvinfo : EIATTR_CRS_STACK_SIZE
	.align		4
.L_21:
        /*0074*/ 	.byte	0x04, 0x1e
        /*0076*/ 	.short	(.L_23 - .L_22)
.L_22:
        /*0078*/ 	.word	0x00000000


	//----- nvinfo : EIATTR_CBANK_PARAM_SIZE
	.align		4
.L_23:
        /*007c*/ 	.byte	0x03, 0x19
        /*007e*/ 	.short	0x001c


	//----- nvinfo : EIATTR_PARAM_CBANK
	.align		4
        /*0080*/ 	.byte	0x04, 0x0a
        /*0082*/ 	.short	(.L_25 - .L_24)
	.align		4
.L_24:
        /*0084*/ 	.word	index@(.nv.constant0._Z14adjust_hue_hwciiPhS_f)
        /*0088*/ 	.short	0x0380
        /*008a*/ 	.short	0x001c


	//----- nvinfo : EIATTR_SW_WAR
	.align		4
.L_25:
        /*008c*/ 	.byte	0x04, 0x36
        /*008e*/ 	.short	(.L_27 - .L_26)
.L_26:
        /*0090*/ 	.word	0x00000008
.L_27:


//--------------------- .nv.callgraph             --------------------------
	.section	.nv.callgraph,"",@"SHT_CUDA_CALLGRAPH"
	.align	4
	.sectionentsize	8
	.align		4
        /*0000*/ 	.word	0x00000000
	.align		4
        /*0004*/ 	.word	0xffffffff
	.align		4
        /*0008*/ 	.word	0x00000000
	.align		4
        /*000c*/ 	.word	0xfffffffe
	.align		4
        /*0010*/ 	.word	0x00000000
	.align		4
        /*0014*/ 	.word	0xfffffffd
	.align		4
        /*0018*/ 	.word	0x00000000
	.align		4
        /*001c*/ 	.word	0xfffffffc


//--------------------- .text._Z14adjust_hue_hwciiPhS_f --------------------------
	.section	.text._Z14adjust_hue_hwciiPhS_f,"ax",@progbits
	.align	128
        .global         _Z14adjust_hue_hwciiPhS_f
        .type           _Z14adjust_hue_hwciiPhS_f,@function
        .size           _Z14adjust_hue_hwciiPhS_f,(.L_x_55 - _Z14adjust_hue_hwciiPhS_f)
        .other          _Z14adjust_hue_hwciiPhS_f,@"STO_CUDA_ENTRY STV_DEFAULT"
_Z14adjust_hue_hwciiPhS_f:
.text._Z14adjust_hue_hwciiPhS_f:
[----:B------:R-:W-:Y:S01]  /*0000*/  LDC R1, c[0x0][0x37c] ;  /* 0x0000df00ff017b82 */ /* 0x000fe20000000800 */
[----:B------:R-:W0:Y:S01]  /*0010*/  S2R R4, SR_CTAID.X ;  /* 0x0000000000047919 */ /* 0x000e220000002500 */
[----:B------:R-:W1:Y:S01]  /*0020*/  LDCU.64 UR4, c[0x0][0x380] ;  /* 0x00007000ff0477ac */ /* 0x000e620008000a00 */
[----:B------:R-:W0:Y:S01]  /*0030*/  S2R R3, SR_TID.X ;  /* 0x0000000000037919 */ /* 0x000e220000002100 */
[----:B------:R-:W0:Y:S01]  /*0040*/  LDCU UR6, c[0x0][0x360] ;  /* 0x00006c00ff0677ac */ /* 0x000e220008000800 */
[----:B-1----:R-:W-:-:S04]  /*0050*/  UIMAD UR4, UR4, UR5, URZ ;  /* 0x00000005040472a4 */ /* 0x002fc8000f8e02ff */
[----:B------:R-:W-:Y:S01]  /*0060*/  UIMAD UR4, UR4, 0x3, URZ ;  /* 0x00000003040478a4 */ /* 0x000fe2000f8e02ff */
[----:B0-----:R-:W-:-:S04]  /*0070*/  IMAD R4, R4, UR6, R3 ;  /* 0x0000000604047c24 */ /* 0x001fc8000f8e0203 */
[----:B------:R-:W-:-:S05]  /*0080*/  IMAD R4, R4, 0x3, RZ ;  /* 0x0000000304047824 */ /* 0x000fca00078e02ff */
[----:B------:R-:W-:-:S13]  /*0090*/  ISETP.GT.AND P0, PT, R4, UR4, PT ;  /* 0x0000000404007c0c */ /* 0x000fda000bf04270 */
[----:B------:R-:W-:Y:S05]  /*00a0*/  @P0 EXIT ;  /* 0x000000000000094d */ /* 0x000fea0003800000 */
[----:B------:R-:W0:Y:S01]  /*00b0*/  LDCU.64 UR6, c[0x0][0x388] ;  /* 0x00007100ff0677ac */ /* 0x000e220008000a00 */
[----:B------:R-:W1:Y:S01]  /*00c0*/  LDCU.64 UR4, c[0x0][0x358] ;  /* 0x00006b00ff0477ac */ /* 0x000e620008000a00 */
[----:B0-----:R-:W-:-:S04]  /*00d0*/  IADD3 R2, P0, PT, R4, UR6, RZ ;  /* 0x0000000604027c10 */ /* 0x001fc8000ff1e0ff */
[----:B------:R-:W-:-:S05]  /*00e0*/  LEA.HI.X.SX32 R3, R4, UR7, 0x1, P0 ;  /* 0x0000000704037c11 */ /* 0x000fca00080f0eff */
[----:B-1----:R-:W2:Y:S04]  /*00f0*/  LDG.E.U8.CONSTANT R0, desc[UR4][R2.64] ;  /* 0x0000000402007981 */ /* 0x002ea8000c1e9100 */
[----:B------:R-:W3:Y:S04]  /*0100*/  LDG.E.U8.CONSTANT R5, desc[UR4][R2.64+0x1] ;  /* 0x0000010402057981 */ /* 0x000ee8000c1e9100 */
[----:B------:R-:W4:Y:S01]  /*0110*/  LDG.E.U8.CONSTANT R8, desc[UR4][R2.64+0x2] ;  /* 0x0000020402087981 */ /* 0x000f22000c1e9100 */
[----:B------:R-:W-:Y:S01]  /*0120*/  BSSY.RECONVERGENT B0, `(.L_x_0) ;  /* 0x00000d9000007945 */ /* 0x000fe20003800200 */
[----:B------:R-:W-:Y:S01]  /*0130*/  IMAD.MOV.U32 R9, RZ, RZ, RZ ;  /* 0x000000ffff097224 */ /* 0x000fe200078e00ff */
[----:B--2---:R-:W-:-:S02]  /*0140*/  I2FP.F32.U32 R6, R0 ;  /* 0x0000000000067245 */ /* 0x004fc40000201000 */
[----:B---3--:R-:W-:Y:S02]  /*0150*/  I2FP.F32.U32 R7, R5 ;  /* 0x0000000500077245 */ /* 0x008fe40000201000 */
[----:B----4-:R-:W-:-:S04]  /*0160*/  I2FP.F32.U32 R8, R8 ;  /* 0x0000000800087245 */ /* 0x010fc80000201000 */
[CCC-:B------:R-:W-:Y:S02]  /*0170*/  FMNMX3 R5, R7.reuse, R8.reuse, R6.reuse, !PT ;  /* 0x0000000807057276 */ /* 0x1c0fe40007800006 */
[----:B------:R-:W-:-:S04]  /*0180*/  FMNMX3 R0, R7, R8, R6, PT ;  /* 0x0000000807007276 */ /* 0x000fc80003800006 */
[C---:B------:R-:W-:Y:S01]  /*0190*/  FSETP.GT.AND P0, PT, R5.reuse, R0, PT ;  /* 0x000000000500720b */ /* 0x040fe20003f04000 */
[----:B------:R-:W-:-:S12]  /*01a0*/  FADD R0, R5, -R0 ;  /* 0x8000000005007221 */ /* 0x000fd80000000000 */
[----:B------:R-:W-:Y:S05]  /*01b0*/  @!P0 BRA `(.L_x_1) ;  /* 0x0000000c003c8947 */ /* 0x000fea0003800000 */
[----:B------:R-:W-:-:S13]  /*01c0*/  FSETP.NEU.AND P0, PT, R5, R6, PT ;  /* 0x000000060500720b */ /* 0x000fda0003f0d000 */
[----:B------:R-:W-:Y:S05]  /*01d0*/  @P0 BRA `(.L_x_2) ;  /* 0x0000000800340947 */ /* 0x000fea0003800000 */
[----:B------:R-:W0:Y:S01]  /*01e0*/  MUFU.RCP R9, R0 ;  /* 0x0000000000097308 */ /* 0x000e220000001000 */
[----:B------:R-:W-:Y:S01]  /*01f0*/  FADD R3, R7, -R8 ;  /* 0x8000000807037221 */ /* 0x000fe20000000000 */
[----:B------:R-:W-:Y:S01]  /*0200*/  BSSY.RECONVERGENT B1, `(.L_x_3) ;  /* 0x000000d000017945 */ /* 0x000fe20003800200 */
[----:B------:R-:W-:-:S05]  /*0210*/  IMAD.MOV.U32 R7, RZ, RZ, 0x3f800000 ;  /* 0x3f800000ff077424 */ /* 0x000fca00078e00ff */
[----:B------:R-:W1:Y:S01]  /*0220*/  FCHK P0, R3, R0 ;  /* 0x0000000003007302 */ /* 0x000e620000000000 */
[----:B0-----:R-:W-:-:S04]  /*0230*/  FFMA R2, -R0, R9, 1 ;  /* 0x3f80000000027423 */ /* 0x001fc80000000109 */
[----:B------:R-:W-:-:S04]  /*0240*/  FFMA R2, R9, R2, R9 ;  /* 0x0000000209027223 */ /* 0x000fc80000000009 */
[----:B------:R-:W-:-:S04]  /*0250*/  FFMA R9, R3, R2, RZ ;  /* 0x0000000203097223 */ /* 0x000fc800000000ff */
[----:B------:R-:W-:-:S04]  /*0260*/  FFMA R6, -R0, R9, R3 ;  /* 0x0000000900067223 */ /* 0x000fc80000000103 */
[----:B------:R-:W-:Y:S01]  /*0270*/  FFMA R6, R2, R6, R9 ;  /* 0x0000000602067223 */ /* 0x000fe20000000009 */
[----:B-1----:R-:W-:Y:S06]  /*0280*/  @!P0 BRA `(.L_x_4) ;  /* 0x0000000000108947 */ /* 0x002fec0003800000 */
[----:B------:R-:W-:Y:S02]  /*0290*/  MOV R2, R0 ;  /* 0x0000000000027202 */ /* 0x000fe40000000f00 */
[----:B------:R-:W-:-:S07]  /*02a0*/  MOV R8, 0x2c0 ;  /* 0x000002c000087802 */ /* 0x000fce0000000f00 */
[----:B------:R-:W-:Y:S05]  /*02b0*/  CALL.REL.NOINC `($__internal_0_$__cuda_sm3x_div_rn_noftz_f32_slowpath) ;  /* 0x0000001800007944 */ /* 0x000fea0003c00000 */
[----:B------:R-:W-:-:S07]  /*02c0*/  IMAD.MOV.U32 R6, RZ, RZ, R2 ;  /* 0x000000ffff067224 */ /* 0x000fce00078e0002 */
.L_x_4:
[----:B------:R-:W-:Y:S05]  /*02d0*/  BSYNC.RECONVERGENT B1 ;  /* 0x0000000000017941 */ /* 0x000fea0003800200 */
.L_x_3:
[C---:B------:R-:W-:Y:S01]  /*02e0*/  FSETP.GEU.AND P0, PT, R6.reuse, RZ, PT ;  /* 0x000000ff0600720b */ /* 0x040fe20003f0e000 */
[----:B------:R-:W-:Y:S01]  /*02f0*/  BSSY.RECONVERGENT B1, `(.L_x_5) ;  /* 0x000002c000017945 */ /* 0x000fe20003800200 */
[----:B------:R-:W-:-:S11]  /*0300*/  FSET.BF.LT.AND R3, R6, RZ, PT ;  /* 0x000000ff0603720a */ /* 0x000fd60003801000 */
[----:B------:R-:W-:Y:S05]  /*0310*/  @P0 BRA `(.L_x_6) ;  /* 0x0000000000a40947 */ /* 0x000fea0003800000 */
[----:B------:R-:W-:-:S13]  /*0320*/  FSETP.NAN.AND P0, PT, R3, R3, PT ;  /* 0x000000030300720b */ /* 0x000fda0003f08000 */
[----:B------:R-:W-:Y:S01]  /*0330*/  @P0 FADD R7, R3, -1 ;  /* 0xbf80000003070421 */ /* 0x000fe20000000000 */
[----:B------:R-:W-:Y:S06]  /*0340*/  @P0 BRA `(.L_x_6) ;  /* 0x0000000000980947 */ /* 0x000fec0003800000 */
[----:B------:R-:W-:-:S13]  /*0350*/  FSETP.NEU.AND P0, PT, R3, +INF , PT ;  /* 0x7f8000000300780b */ /* 0x000fda0003f0d000 */
[----:B------:R-:W-:Y:S05]  /*0360*/  @!P0 BRA `(.L_x_6) ;  /* 0x0000000000908947 */ /* 0x000fea0003800000 */
[----:B------:R-:W-:Y:S01]  /*0370*/  FFMA R2, RZ, 1.4426950216293334961, RZ ;  /* 0x3fb8aa3bff027823 */ /* 0x000fe200000000ff */
[----:B------:R-:W-:Y:S02]  /*0380*/  IMAD.MOV.U32 R11, RZ, RZ, 0x391fcb8e ;  /* 0x391fcb8eff0b7424 */ /* 0x000fe400078e00ff */
[----:B------:R-:W-:Y:S01]  /*0390*/  FMUL R12, R3, 0.5 ;  /* 0x3f000000030c7820 */ /* 0x000fe20000400000 */
[----:B------:R-:W-:-:S04]  /*03a0*/  FADD R2, RZ, R2 ;  /* 0x00000002ff027221 */ /* 0x000fc80000000000 */
[----:B------:R-:W-:Y:S01]  /*03b0*/  FFMA R2, RZ, RZ, R2 ;  /* 0x000000ffff027223 */ /* 0x000fe20000000002 */
[----:B------:R-:W0:Y:S03]  /*03c0*/  FRND.TRUNC R12, R12 ;  /* 0x0000000c000c7307 */ /* 0x000e26000020d000 */
[----:B------:R-:W-:-:S04]  /*03d0*/  FFMA R2, RZ, RZ, R2 ;  /* 0x000000ffff027223 */ /* 0x000fc80000000002 */
[----:B------:R-:W-:-:S04]  /*03e0*/  FADD R8, RZ, R2 ;  /* 0x00000002ff087221 */ /* 0x000fc80000000000 */
[----:B------:R-:W-:Y:S01]  /*03f0*/  FMUL R10, R3, R8 ;  /* 0x00000008030a7220 */ /* 0x000fe20000400000 */
[----:B------:R-:W-:-:S03]  /*0400*/  FADD R9, -RZ, R8 ;  /* 0x00000008ff097221 */ /* 0x000fc60000000100 */
[----:B------:R-:W1:Y:S01]  /*0410*/  FRND R7, R10 ;  /* 0x0000000a00077307 */ /* 0x000e620000201000 */
[----:B------:R-:W-:Y:S01]  /*0420*/  FADD R9, R2, -R9 ;  /* 0x8000000902097221 */ /* 0x000fe20000000000 */
[C---:B------:R-:W-:Y:S01]  /*0430*/  FFMA R8, R3.reuse, R8, -R10 ;  /* 0x0000000803087223 */ /* 0x040fe2000000080a */
[----:B------:R-:W-:Y:S01]  /*0440*/  FSETP.GT.AND P1, PT, |R10|, 152, PT ;  /* 0x431800000a00780b */ /* 0x000fe20003f24200 */
[----:B0-----:R-:W-:Y:S02]  /*0450*/  FADD R12, R12, R12 ;  /* 0x0000000c0c0c7221 */ /* 0x001fe40000000000 */
[C---:B------:R-:W-:Y:S02]  /*0460*/  FFMA R9, R3.reuse, R9, R8 ;  /* 0x0000000903097223 */ /* 0x040fe40000000008 */
[----:B------:R-:W0:Y:S01]  /*0470*/  F2I.NTZ R8, R10 ;  /* 0x0000000a00087305 */ /* 0x000e220000203100 */
[----:B------:R-:W-:Y:S01]  /*0480*/  FADD R12, R3, -R12 ;  /* 0x8000000c030c7221 */ /* 0x000fe20000000000 */
[----:B-1----:R-:W-:Y:S01]  /*0490*/  FADD R2, R10, -R7 ;  /* 0x800000070a027221 */ /* 0x002fe20000000000 */
[----:B------:R-:W-:-:S03]  /*04a0*/  FSETP.GT.AND P0, PT, R7, RZ, PT ;  /* 0x000000ff0700720b */ /* 0x000fc60003f04000 */
[----:B------:R-:W-:Y:S01]  /*04b0*/  FADD R2, R2, R9 ;  /* 0x0000000902027221 */ /* 0x000fe20000000000 */
[----:B------:R-:W-:Y:S02]  /*04c0*/  SEL R7, RZ, 0x83000000, P0 ;  /* 0x83000000ff077807 */ /* 0x000fe40000000000 */
[----:B------:R-:W-:Y:S01]  /*04d0*/  FSETP.GEU.AND P0, PT, R10, RZ, PT ;  /* 0x000000ff0a00720b */ /* 0x000fe20003f0e000 */
[----:B------:R-:W-:Y:S02]  /*04e0*/  FFMA R9, R2, R11, 0.0013391353422775864601 ;  /* 0x3aaf85ed02097423 */ /* 0x000fe4000000000b */
[----:B0-----:R-:W-:Y:S02]  /*04f0*/  IMAD R8, R8, 0x800000, -R7 ;  /* 0x0080000008087824 */ /* 0x001fe400078e0a07 */
[----:B------:R-:W-:-:S04]  /*0500*/  FFMA R9, R2, R9, 0.0096188392490148544312 ;  /* 0x3c1d985602097423 */ /* 0x000fc80000000009 */
[----:B------:R-:W-:-:S04]  /*0510*/  FFMA R9, R2, R9, 0.055503588169813156128 ;  /* 0x3d6357bb02097423 */ /* 0x000fc80000000009 */
[----:B------:R-:W-:-:S04]  /*0520*/  FFMA R9, R2, R9, 0.24022644758224487305 ;  /* 0x3e75fdec02097423 */ /* 0x000fc80000000009 */
[C---:B------:R-:W-:Y:S01]  /*0530*/  FFMA R11, R2.reuse, R9, 0.69314718246459960938 ;  /* 0x3f317218020b7423 */ /* 0x040fe20000000009 */
[----:B------:R-:W-:Y:S02]  /*0540*/  IADD3 R9, PT, PT, R7, 0x7f000000, RZ ;  /* 0x7f00000007097810 */ /* 0x000fe40007ffe0ff */
[----:B------:R-:W-:Y:S01]  /*0550*/  FSEL R7, RZ, +INF , !P0 ;  /* 0x7f800000ff077808 */ /* 0x000fe20004000000 */
[----:B------:R-:W-:Y:S01]  /*0560*/  FFMA R2, R2, R11, 1 ;  /* 0x3f80000002027423 */ /* 0x000fe2000000000b */
[----:B------:R-:W-:-:S03]  /*0570*/  FSETP.NEU.AND P0, PT, |R12|, 1, PT ;  /* 0x3f8000000c00780b */ /* 0x000fc60003f0d200 */
[----:B------:R-:W-:-:S04]  /*0580*/  FMUL R9, R9, R2 ;  /* 0x0000000209097220 */ /* 0x000fc80000400000 */
[----:B------:R-:W-:-:S05]  /*0590*/  @!P1 FMUL R7, R8, R9 ;  /* 0x0000000908079220 */ /* 0x000fca0000400000 */
[----:B------:R-:W-:-:S07]  /*05a0*/  FSEL R7, R7, -R7, P0 ;  /* 0x8000000707077208 */ /* 0x000fce0000000000 */
.L_x_6:
[----:B------:R-:W-:Y:S05]  /*05b0*/  BSYNC.RECONVERGENT B1 ;  /* 0x0000000000017941 */ /* 0x000fea0003800200 */
.L_x_5:
[----:B------:R-:W-:Y:S01]  /*05c0*/  FMUL R6, R6, R7 ;  /* 0x0000000706067220 */ /* 0x000fe20000400000 */
[----:B------:R-:W-:Y:S03]  /*05d0*/  BSSY.RECONVERGENT B1, `(.L_x_7) ;  /* 0x0000037000017945 */ /* 0x000fe60003800200 */
[C---:B------:R-:W-:Y:S01]  /*05e0*/  FADD R9, |R6|.reuse, -RZ ;  /* 0x800000ff06097221 */ /* 0x040fe20000000200 */
[----:B------:R-:W-:-:S13]  /*05f0*/  FSETP.GEU.AND P0, PT, |R6|, 6, PT ;  /* 0x40c000000600780b */ /* 0x000fda0003f0e200 */
[----:B------:R-:W-:Y:S05]  /*0600*/  @!P0 BRA `(.L_x_8) ;  /* 0x0000000000cc8947 */ /* 0x000fea0003800000 */
[----:B------:R-:W-:-:S13]  /*0610*/  FSETP.GTU.AND P0, PT, R9, 50331648, PT ;  /* 0x4c4000000900780b */ /* 0x000fda0003f0c000 */
[----:B------:R-:W-:Y:S05]  /*0620*/  @P0 BRA `(.L_x_9) ;  /* 0x00000000005c0947 */ /* 0x000fea0003800000 */
[----:B------:R-:W-:Y:S01]  /*0630*/  FMUL R2, R9, 0.16666667163372039795 ;  /* 0x3e2aaaab09027820 */ /* 0x000fe20000400000 */
[----:B------:R-:W-:Y:S05]  /*0640*/  BSSY.RECONVERGENT B2, `(.L_x_10) ;  /* 0x0000013000027945 */ /* 0x000fea0003800200 */
[----:B------:R-:W0:Y:S02]  /*0650*/  FRND.TRUNC R2, R2 ;  /* 0x0000000200027307 */ /* 0x000e24000020d000 */
[----:B0-----:R-:W-:-:S05]  /*0660*/  FFMA R11, R2, -6, R9 ;  /* 0xc0c00000020b7823 */ /* 0x001fca0000000009 */
[----:B------:R-:W-:-:S13]  /*0670*/  ISETP.GE.U32.AND P0, PT, R11, 0x40c00000, PT ;  /* 0x40c000000b00780c */ /* 0x000fda0003f06070 */
[----:B------:R-:W-:Y:S05]  /*0680*/  @!P0 BRA `(.L_x_11) ;  /* 0x0000000000388947 */ /* 0x000fea0003800000 */
[----:B------:R-:W-:-:S04]  /*0690*/  ISETP.GE.U32.AND P0, PT, R11, -0x7fffffff, PT ;  /* 0x800000010b00780c */ /* 0x000fc80003f06070 */
[----:B------:R-:W-:-:S09]  /*06a0*/  FSETP.GEU.OR P1, PT, R11, -6, !P0 ;  /* 0xc0c000000b00780b */ /* 0x000fd2000472e400 */
[----:B------:R-:W-:-:S04]  /*06b0*/  @P0 FADD R8, R2, -1 ;  /* 0xbf80000002080421 */ /* 0x000fc80000000000 */
[----:B------:R-:W-:-:S04]  /*06c0*/  @!P1 FADD R8, R8, -1 ;  /* 0xbf80000008089421 */ /* 0x000fc80000000000 */
[----:B------:R-:W-:Y:S01]  /*06d0*/  @P0 IMAD.MOV.U32 R2, RZ, RZ, R8 ;  /* 0x000000ffff020224 */ /* 0x000fe200078e0008 */
[----:B------:R-:W-:Y:S06]  /*06e0*/  @P0 BRA `(.L_x_11) ;  /* 0x0000000000200947 */ /* 0x000fec0003800000 */
[----:B------:R-:W-:Y:S01]  /*06f0*/  FSETP.GE.AND P0, PT, R11, 12, PT ;  /* 0x414000000b00780b */ /* 0x000fe20003f06000 */
[----:B------:R-:W-:-:S12]  /*0700*/  FADD R2, R2, 1 ;  /* 0x3f80000002027421 */ /* 0x000fd80000000000 */
[----:B------:R-:W-:-:S05]  /*0710*/  @P0 MOV R8, 0x40c00000 ;  /* 0x40c0000000080802 */ /* 0x000fca0000000f00 */
[----:B------:R-:W-:-:S05]  /*0720*/  @P0 FFMA R8, R8, -3, R11 ;  /* 0xc040000008080823 */ /* 0x000fca000000000b */
[----:B------:R-:W-:Y:S01]  /*0730*/  FSETP.GE.AND P1, PT, R8, RZ, P0 ;  /* 0x000000ff0800720b */ /* 0x000fe20000726000 */
[----:B------:R-:W-:-:S12]  /*0740*/  @P0 FADD R8, R2, 1 ;  /* 0x3f80000002080421 */ /* 0x000fd80000000000 */
[----:B------:R-:W-:-:S04]  /*0750*/  @P1 FADD R8, R8, 1 ;  /* 0x3f80000008081421 */ /* 0x000fc80000000000 */
[----:B------:R-:W-:-:S07]  /*0760*/  @P0 IMAD.MOV.U32 R2, RZ, RZ, R8 ;  /* 0x000000ffff020224 */ /* 0x000fce00078e0008 */
.L_x_11:
[----:B------:R-:W-:Y:S05]  /*0770*/  BSYNC.RECONVERGENT B2 ;  /* 0x0000000000027941 */ /* 0x000fea0003800200 */
.L_x_10:
[----:B------:R-:W-:Y:S01]  /*0780*/  FFMA R9, R2, -6, R9 ;  /* 0xc0c0000002097823 */ /* 0x000fe20000000009 */
[----:B------:R-:W-:Y:S06]  /*0790*/  BRA `(.L_x_8) ;  /* 0x0000000000687947 */ /* 0x000fec0003800000 */
.L_x_9:
[C---:B------:R-:W-:Y:S01]  /*07a0*/  LOP3.LUT R2, R9.reuse, 0xff800000, RZ, 0xc0, !PT ;  /* 0xff80000009027812 */ /* 0x040fe200078ec0ff */
[----:B------:R-:W-:Y:S01]  /*07b0*/  BSSY.RECONVERGENT B2, `(.L_x_12) ;  /* 0x0000016000027945 */ /* 0x000fe20003800200 */
[C---:B------:R-:W-:Y:S02]  /*07c0*/  ISETP.GT.U32.AND P0, PT, R9.reuse, 0x7f7fffff, PT ;  /* 0x7f7fffff0900780c */ /* 0x040fe40003f04070 */
[----:B------:R-:W-:Y:S01]  /*07d0*/  MOV R12, 0x7fffffff ;  /* 0x7fffffff000c7802 */ /* 0x000fe20000000f00 */
[----:B------:R-:W-:Y:S01]  /*07e0*/  VIADD R8, R2, 0xbf800000 ;  /* 0xbf80000002087836 */ /* 0x000fe20000000000 */
[----:B------:R-:W-:Y:S02]  /*07f0*/  LOP3.LUT R2, R9, 0x7fffff, RZ, 0xc0, !PT ;  /* 0x007fffff09027812 */ /* 0x000fe400078ec0ff */
[----:B------:R-:W-:Y:S02]  /*0800*/  FSEL R12, R12, 33554432, P0 ;  /* 0x4c0000000c0c7808 */ /* 0x000fe40000000000 */
[----:B------:R-:W-:-:S02]  /*0810*/  ISETP.NE.AND P1, PT, R8, RZ, PT ;  /* 0x000000ff0800720c */ /* 0x000fc40003f25270 */
[----:B------:R-:W-:-:S11]  /*0820*/  LOP3.LUT R2, R2, 0x3f800000, RZ, 0xfc, !PT ;  /* 0x3f80000002027812 */ /* 0x000fd600078efcff */
[----:B------:R-:W-:Y:S05]  /*0830*/  @!P1 BRA `(.L_x_13) ;  /* 0x0000000000349947 */ /* 0x000fea0003800000 */
.L_x_14:
[----:B------:R-:W-:-:S05]  /*0840*/  VIMNMX.U32 R9, PT, PT, R8, 0xb800000, PT ;  /* 0x0b80000008097848 */ /* 0x000fca0003fe0000 */
[----:B------:R-:W-:Y:S02]  /*0850*/  IMAD.IADD R2, R9, 0x1, R2 ;  /* 0x0000000109027824 */ /* 0x000fe400078e0202 */
[----:B------:R-:W-:Y:S02]  /*0860*/  IMAD.IADD R8, R8, 0x1, -R9 ;  /* 0x0000000108087824 */ /* 0x000fe400078e0a09 */
[----:B------:R-:W-:-:S03]  /*0870*/  FMUL R11, R2, 0.6666666865348815918 ;  /* 0x3f2aaaab020b7820 */ /* 0x000fc60000400000 */
[----:B------:R-:W-:Y:S01]  /*0880*/  ISETP.NE.AND P1, PT, R8, RZ, PT ;  /* 0x000000ff0800720c */ /* 0x000fe20003f25270 */
[----:B------:R-:W-:-:S04]  /*0890*/  FFMA R10, R11, -1.5, R2 ;  /* 0xbfc000000b0a7823 */ /* 0x000fc80000000002 */
[----:B------:R-:W-:-:S04]  /*08a0*/  FFMA R11, R10, 0.6666666865348815918, R11 ;  /* 0x3f2aaaab0a0b7823 */ /* 0x000fc8000000000b */
[----:B------:R-:W-:-:S04]  /*08b0*/  FFMA R10, R11, -1.5, R2 ;  /* 0xbfc000000b0a7823 */ /* 0x000fc80000000002 */
[----:B------:R-:W-:-:S04]  /*08c0*/  FFMA.RZ R10, R10, 0.6666666865348815918, R11 ;  /* 0x3f2aaaab0a0a7823 */ /* 0x000fc8000000c00b */
[----:B------:R-:W0:Y:S02]  /*08d0*/  FRND.TRUNC R11, R10 ;  /* 0x0000000a000b7307 */ /* 0x000e24000020d000 */
[----:B0-----:R-:W-:-:S05]  /*08e0*/  FFMA R2, R11, -1.5, R2 ;  /* 0xbfc000000b027823 */ /* 0x001fca0000000002 */
[----:B------:R-:W-:-:S13]  /*08f0*/  ISETP.NE.AND P0, PT, R2, RZ, PT ;  /* 0x000000ff0200720c */ /* 0x000fda0003f05270 */
[----:B------:R-:W-:Y:S05]  /*0900*/  @P0 BRA P1, `(.L_x_14) ;  /* 0xfffffffc00cc0947 */ /* 0x000fea000083ffff */
.L_x_13:
[----:B------:R-:W-:Y:S05]  /*0910*/  BSYNC.RECONVERGENT B2 ;  /* 0x0000000000027941 */ /* 0x000fea0003800200 */
.L_x_12:
[----:B------:R-:W-:-:S04]  /*0920*/  FMUL R9, R2, 1.1920928955078125e-07 ;  /* 0x3400000002097820 */ /* 0x000fc80000400000 */
[----:B------:R-:W-:-:S07]  /*0930*/  FMUL R9, R12, R9 ;  /* 0x000000090c097220 */ /* 0x000fce0000400000 */
.L_x_8:
[----:B------:R-:W-:Y:S05]  /*0940*/  BSYNC.RECONVERGENT B1 ;  /* 0x0000000000017941 */ /* 0x000fea0003800200 */
.L_x_7:
[C---:B------:R-:W-:Y:S01]  /*0950*/  FSETP.NAN.AND P0, PT, |R9|.reuse, |R9|, PT ;  /* 0x400000090900720b */ /* 0x040fe20003f08200 */
[----:B------:R-:W-:Y:S01]  /*0960*/  HFMA2 R2, -RZ, RZ, 2.375, 0 ;  /* 0x40c00000ff027431 */ /* 0x000fe200000001ff */
[C---:B------:R-:W-:Y:S01]  /*0970*/  LOP3.LUT R6, R9.reuse, 0x80000000, R6, 0xb8, !PT ;  /* 0x8000000009067812 */ /* 0x040fe200078eb806 */
[----:B------:R-:W-:Y:S03]  /*0980*/  BSSY.RECONVERGENT B1, `(.L_x_15) ;  /* 0x0000011000017945 */ /* 0x000fe60003800200 */
[----:B------:R-:W-:Y:S01]  /*0990*/  FSEL R6, R9, R6, P0 ;  /* 0x0000000609067208 */ /* 0x000fe20000000000 */
[----:B------:R-:W-:-:S04]  /*09a0*/  IMAD.MOV.U32 R9, RZ, RZ, 0x3f800000 ;  /* 0x3f800000ff097424 */ /* 0x000fc800078e00ff */
[----:B------:R-:W-:Y:S01]  /*09b0*/  FMUL R6, R6, R7 ;  /* 0x0000000706067220 */ /* 0x000fe20000400000 */
[----:B------:R-:W-:Y:S02]  /*09c0*/  IMAD.MOV.U32 R7, RZ, RZ, 0x3e2aaaab ;  /* 0x3e2aaaabff077424 */ /* 0x000fe400078e00ff */
[----:B------:R-:W-:Y:S01]  /*09d0*/  FFMA R2, -R2, 0.16666667163372039795, R9 ;  /* 0x3e2aaaab02027823 */ /* 0x000fe20000000109 */
[----:B------:R-:W-:-:S03]  /*09e0*/  FFMA R3, R3, 6, R6 ;  /* 0x40c0000003037823 */ /* 0x000fc60000000006 */
[----:B------:R-:W-:Y:S01]  /*09f0*/  FFMA R2, R2, R7, 0.16666667163372039795 ;  /* 0x3e2aaaab02027423 */ /* 0x000fe20000000007 */
[----:B------:R-:W0:Y:S03]  /*0a00*/  FCHK P0, R3, 6 ;  /* 0x40c0000003007902 */ /* 0x000e260000000000 */
[----:B------:R-:W-:-:S04]  /*0a10*/  FFMA R6, R3, R2, RZ ;  /* 0x0000000203067223 */ /* 0x000fc800000000ff */
[----:B------:R-:W-:-:S04]  /*0a20*/  FFMA R7, R6, -6, R3 ;  /* 0xc0c0000006077823 */ /* 0x000fc80000000003 */
[----:B------:R-:W-:Y:S01]  /*0a30*/  FFMA R9, R2, R7, R6 ;  /* 0x0000000702097223 */ /* 0x000fe20000000006 */
[----:B0-----:R-:W-:Y:S06]  /*0a40*/  @!P0 BRA `(.L_x_16) ;  /* 0x0000000000108947 */ /* 0x001fec0003800000 */
[----:B------:R-:W-:Y:S02]  /*0a50*/  MOV R2, 0x40c00000 ;  /* 0x40c0000000027802 */ /* 0x000fe40000000f00 */
[----:B------:R-:W-:-:S07]  /*0a60*/  MOV R8, 0xa80 ;  /* 0x00000a8000087802 */ /* 0x000fce0000000f00 */
[----:B------:R-:W-:Y:S05]  /*0a70*/  CALL.REL.NOINC `($__internal_0_$__cuda_sm3x_div_rn_noftz_f32_slowpath) ;  /* 0x0000001000107944 */ /* 0x000fea0003c00000 */
[----:B------:R-:W-:-:S07]  /*0a80*/  IMAD.MOV.U32 R9, RZ, RZ, R2 ;  /* 0x000000ffff097224 */ /* 0x000fce00078e0002 */
.L_x_16:
[----:B------:R-:W-:Y:S05]  /*0a90*/  BSYNC.RECONVERGENT B1 ;  /* 0x0000000000017941 */ /* 0x000fea0003800200 */
.L_x_15:
[----:B------:R-:W-:Y:S05]  /*0aa0*/  BRA `(.L_x_1) ;  /* 0x0000000400007947 */ /* 0x000fea0003800000 */
.L_x_2:
[----:B------:R-:W-:-:S13]  /*0ab0*/  FSETP.NEU.AND P0, PT, R5, R7, PT ;  /* 0x000000070500720b */ /* 0x000fda0003f0d000 */
[----:B------:R-:W-:Y:S05]  /*0ac0*/  @P0 BRA `(.L_x_17) ;  /* 0x00000000007c0947 */ /* 0x000fea0003800000 */
[----:B------:R-:W0:Y:S01]  /*0ad0*/  MUFU.RCP R7, R0 ;  /* 0x0000000000077308 */ /* 0x000e220000001000 */
[----:B------:R-:W-:Y:S01]  /*0ae0*/  FADD R3, -R6, R8 ;  /* 0x0000000806037221 */ /* 0x000fe20000000100 */
[----:B------:R-:W-:Y:S06]  /*0af0*/  BSSY.RECONVERGENT B1, `(.L_x_18) ;  /* 0x000000b000017945 */ /* 0x000fec0003800200 */
[----:B------:R-:W1:Y:S01]  /*0b00*/  FCHK P0, R3, R0 ;  /* 0x0000000003007302 */ /* 0x000e620000000000 */
[----:B0-----:R-:W-:-:S04]  /*0b10*/  FFMA R2, -R0, R7, 1 ;  /* 0x3f80000000027423 */ /* 0x001fc80000000107 */
[----:B------:R-:W-:-:S04]  /*0b20*/  FFMA R2, R7, R2, R7 ;  /* 0x0000000207027223 */ /* 0x000fc80000000007 */
[----:B------:R-:W-:-:S04]  /*0b30*/  FFMA R7, R2, R3, RZ ;  /* 0x0000000302077223 */ /* 0x000fc800000000ff */
[----:B------:R-:W-:-:S04]  /*0b40*/  FFMA R6, -R0, R7, R3 ;  /* 0x0000000700067223 */ /* 0x000fc80000000103 */
[----:B------:R-:W-:Y:S01]  /*0b50*/  FFMA R2, R2, R6, R7 ;  /* 0x0000000602027223 */ /* 0x000fe20000000007 */
[----:B-1----:R-:W-:Y:S06]  /*0b60*/  @!P0 BRA `(.L_x_19) ;  /* 0x00000000000c8947 */ /* 0x002fec0003800000 */
[----:B------:R-:W-:Y:S01]  /*0b70*/  IMAD.MOV.U32 R2, RZ, RZ, R0 ;  /* 0x000000ffff027224 */ /* 0x000fe200078e0000 */
[----:B------:R-:W-:-:S07]  /*0b80*/  MOV R8, 0xba0 ;  /* 0x00000ba000087802 */ /* 0x000fce0000000f00 */
[----:B------:R-:W-:Y:S05]  /*0b90*/  CALL.REL.NOINC `($__internal_0_$__cuda_sm3x_div_rn_noftz_f32_slowpath) ;  /* 0x0000000c00c87944 */ /* 0x000fea0003c00000 */
.L_x_19:
[----:B------:R-:W-:Y:S05]  /*0ba0*/  BSYNC.RECONVERGENT B1 ;  /* 0x0000000000017941 */ /* 0x000fea0003800200 */
.L_x_18:
[----:B------:R-:W-:Y:S01]  /*0bb0*/  MOV R7, 0x3e2aaaab ;  /* 0x3e2aaaab00077802 */ /* 0x000fe20000000f00 */
[----:B------:R-:W-:Y:S01]  /*0bc0*/  FADD R3, R2, 2 ;  /* 0x4000000002037421 */ /* 0x000fe20000000000 */
[----:B------:R-:W-:Y:S01]  /*0bd0*/  IMAD.MOV.U32 R6, RZ, RZ, 0x40c00000 ;  /* 0x40c00000ff067424 */ /* 0x000fe200078e00ff */
[----:B------:R-:W-:Y:S02]  /*0be0*/  BSSY.RECONVERGENT B1, `(.L_x_20) ;  /* 0x000000c000017945 */ /* 0x000fe40003800200 */
[----:B------:R-:W0:Y:S01]  /*0bf0*/  FCHK P0, R3, 6 ;  /* 0x40c0000003007902 */ /* 0x000e220000000000 */
[----:B------:R-:W-:-:S04]  /*0c00*/  FFMA R6, -R6, R7, 1 ;  /* 0x3f80000006067423 */ /* 0x000fc80000000107 */
[----:B------:R-:W-:-:S04]  /*0c10*/  FFMA R6, R6, R7, 0.16666667163372039795 ;  /* 0x3e2aaaab06067423 */ /* 0x000fc80000000007 */
[----:B------:R-:W-:-:S04]  /*0c20*/  FFMA R2, R3, R6, RZ ;  /* 0x0000000603027223 */ /* 0x000fc800000000ff */
[----:B------:R-:W-:-:S04]  /*0c30*/  FFMA R7, R2, -6, R3 ;  /* 0xc0c0000002077823 */ /* 0x000fc80000000003 */
[----:B------:R-:W-:Y:S01]  /*0c40*/  FFMA R9, R6, R7, R2 ;  /* 0x0000000706097223 */ /* 0x000fe20000000002 */
[----:B0-----:R-:W-:Y:S06]  /*0c50*/  @!P0 BRA `(.L_x_21) ;  /* 0x0000000000108947 */ /* 0x001fec0003800000 */
[----:B------:R-:W-:Y:S01]  /*0c60*/  IMAD.MOV.U32 R2, RZ, RZ, 0x40c00000 ;  /* 0x40c00000ff027424 */ /* 0x000fe200078e00ff */
[----:B------:R-:W-:-:S07]  /*0c70*/  MOV R8, 0xc90 ;  /* 0x00000c9000087802 */ /* 0x000fce0000000f00 */
[----:B------:R-:W-:Y:S05]  /*0c80*/  CALL.REL.NOINC `($__internal_0_$__cuda_sm3x_div_rn_noftz_f32_slowpath) ;  /* 0x0000000c008c7944 */ /* 0x000fea0003c00000 */
[----:B------:R-:W-:-:S07]  /*0c90*/  MOV R9, R2 ;  /* 0x0000000200097202 */ /* 0x000fce0000000f00 */
.L_x_21:
[----:B------:R-:W-:Y:S05]  /*0ca0*/  BSYNC.RECONVERGENT B1 ;  /* 0x0000000000017941 */ /* 0x000fea0003800200 */
.L_x_20:
[----:B------:R-:W-:Y:S05]  /*0cb0*/  BRA `(.L_x_1) ;  /* 0x00000000007c7947 */ /* 0x000fea0003800000 */
.L_x_17:
[----:B------:R-:W0:Y:S01]  /*0cc0*/  MUFU.RCP R9, R0 ;  /* 0x0000000000097308 */ /* 0x000e220000001000 */
[----:B------:R-:W-:Y:S01]  /*0cd0*/  FADD R3, R6, -R7 ;  /* 0x8000000706037221 */ /* 0x000fe20000000000 */
        /* <DEDUP_REMOVED lines=11> */
.L_x_23:
[----:B------:R-:W-:Y:S05]  /*0d90*/  BSYNC.RECONVERGENT B1 ;  /* 0x0000000000017941 */ /* 0x000fea0003800200 */
.L_x_22:
[----:B------:R-:W-:Y:S02]  /*0da0*/  HFMA2 R6, -RZ, RZ, 2.375, 0 ;  /* 0x40c00000ff067431 */ /* 0x000fe400000001ff */
        /* <DEDUP_REMOVED lines=10> */
[----:B------:R-:W-:Y:S01]  /*0e50*/  IMAD.MOV.U32 R3, RZ, RZ, R8 ;  /* 0x000000ffff037224 */ /* 0x000fe200078e0008 */
[----:B------:R-:W-:Y:S02]  /*0e60*/  MOV R2, 0x40c00000 ;  /* 0x40c0000000027802 */ /* 0x000fe40000000f00 */
[----:B------:R-:W-:-:S07]  /*0e70*/  MOV R8, 0xe90 ;  /* 0x00000e9000087802 */ /* 0x000fce0000000f00 */
[----:B------:R-:W-:Y:S05]  /*0e80*/  CALL.REL.NOINC `($__internal_0_$__cuda_sm3x_div_rn_noftz_f32_slowpath) ;  /* 0x0000000c000c7944 */ /* 0x000fea0003c00000 */
[----:B------:R-:W-:-:S07]  /*0e90*/  IMAD.MOV.U32 R9, RZ, RZ, R2 ;  /* 0x000000ffff097224 */ /* 0x000fce00078e0002 */
.L_x_24:
[----:B------:R-:W-:Y:S05]  /*0ea0*/  BSYNC.RECONVERGENT B1 ;  /* 0x0000000000017941 */ /* 0x000fea0003800200 */
.L_x_1:
[----:B------:R-:W-:Y:S05]  /*0eb0*/  BSYNC.RECONVERGENT B0 ;  /* 0x0000000000007941 */ /* 0x000fea0003800200 */
.L_x_0:
[----:B------:R-:W0:Y:S01]  /*0ec0*/  LDCU UR6, c[0x0][0x398] ;  /* 0x00007300ff0677ac */ /* 0x000e220008000800 */
[----:B------:R-:W-:Y:S01]  /*0ed0*/  BSSY.RECONVERGENT B0, `(.L_x_25) ;  /* 0x0000035000007945 */ /* 0x000fe20003800200 */
[----:B0-----:R-:W-:-:S04]  /*0ee0*/  FADD R11, R9, UR6 ;  /* 0x00000006090b7e21 */ /* 0x001fc80008000000 */
[C---:B------:R-:W-:Y:S01]  /*0ef0*/  FADD R2, |R11|.reuse, -RZ ;  /* 0x800000ff0b027221 */ /* 0x040fe20000000200 */
[----:B------:R-:W-:-:S13]  /*0f00*/  FSETP.GEU.AND P0, PT, |R11|, 1, PT ;  /* 0x3f8000000b00780b */ /* 0x000fda0003f0e200 */
[----:B------:R-:W-:Y:S05]  /*0f10*/  @!P0 BRA `(.L_x_26) ;  /* 0x0000000000c08947 */ /* 0x000fea0003800000 */
[----:B------:R-:W-:-:S13]  /*0f20*/  FSETP.GTU.AND P0, PT, R2, 8388608, PT ;  /* 0x4b0000000200780b */ /* 0x000fda0003f0c000 */
[----:B------:R-:W-:Y:S05]  /*0f30*/  @P0 BRA `(.L_x_27) ;  /* 0x0000000000540947 */ /* 0x000fea0003800000 */
[----:B------:R-:W0:Y:S01]  /*0f40*/  FRND.TRUNC R3, R2 ;  /* 0x0000000200037307 */ /* 0x000e22000020d000 */
[----:B------:R-:W-:Y:S01]  /*0f50*/  BSSY.RECONVERGENT B1, `(.L_x_28) ;  /* 0x0000011000017945 */ /* 0x000fe20003800200 */
[----:B0-----:R-:W-:-:S05]  /*0f60*/  FADD R6, R2, -R3 ;  /* 0x8000000302067221 */ /* 0x001fca0000000000 */
[----:B------:R-:W-:-:S13]  /*0f70*/  ISETP.GE.U32.AND P0, PT, R6, 0x3f800000, PT ;  /* 0x3f8000000600780c */ /* 0x000fda0003f06070 */
[----:B------:R-:W-:Y:S05]  /*0f80*/  @!P0 BRA `(.L_x_29) ;  /* 0x0000000000348947 */ /* 0x000fea0003800000 */
[----:B------:R-:W-:-:S04]  /*0f90*/  ISETP.GE.U32.AND P0, PT, R6, -0x7fffffff, PT ;  /* 0x800000010600780c */ /* 0x000fc80003f06070 */
[----:B------:R-:W-:-:S09]  /*0fa0*/  FSETP.GEU.OR P1, PT, R6, -1, !P0 ;  /* 0xbf8000000600780b */ /* 0x000fd2000472e400 */
[----:B------:R-:W-:-:S04]  /*0fb0*/  @P0 FADD R7, R3, -1 ;  /* 0xbf80000003070421 */ /* 0x000fc80000000000 */
[----:B------:R-:W-:-:S05]  /*0fc0*/  @!P1 FADD R7, R7, -1 ;  /* 0xbf80000007079421 */ /* 0x000fca0000000000 */
[----:B------:R-:W-:Y:S01]  /*0fd0*/  @P0 MOV R3, R7 ;  /* 0x0000000700030202 */ /* 0x000fe20000000f00 */
[----:B------:R-:W-:Y:S06]  /*0fe0*/  @P0 BRA `(.L_x_29) ;  /* 0x00000000001c0947 */ /* 0x000fec0003800000 */
[----:B------:R-:W-:Y:S01]  /*0ff0*/  FSETP.GE.AND P0, PT, R6, 2, PT ;  /* 0x400000000600780b */ /* 0x000fe20003f06000 */
[----:B------:R-:W-:-:S12]  /*1000*/  FADD R3, R3, 1 ;  /* 0x3f80000003037421 */ /* 0x000fd80000000000 */
[----:B------:R-:W-:-:S05]  /*1010*/  @P0 FADD R6, R6, -3 ;  /* 0xc040000006060421 */ /* 0x000fca0000000000 */
[----:B------:R-:W-:Y:S01]  /*1020*/  FSETP.GE.AND P1, PT, R6, RZ, P0 ;  /* 0x000000ff0600720b */ /* 0x000fe20000726000 */
[----:B------:R-:W-:-:S12]  /*1030*/  @P0 FADD R6, R3, 1 ;  /* 0x3f80000003060421 */ /* 0x000fd80000000000 */
[----:B------:R-:W-:-:S04]  /*1040*/  @P1 FADD R6, R6, 1 ;  /* 0x3f80000006061421 */ /* 0x000fc80000000000 */
[----:B------:R-:W-:-:S07]  /*1050*/  @P0 IMAD.MOV.U32 R3, RZ, RZ, R6 ;  /* 0x000000ffff030224 */ /* 0x000fce00078e0006 */
.L_x_29:
[----:B------:R-:W-:Y:S05]  /*1060*/  BSYNC.RECONVERGENT B1 ;  /* 0x0000000000017941 */ /* 0x000fea0003800200 */
.L_x_28:
[----:B------:R-:W-:Y:S01]  /*1070*/  FADD R2, R2, -R3 ;  /* 0x8000000302027221 */ /* 0x000fe20000000000 */
[----:B------:R-:W-:Y:S06]  /*1080*/  BRA `(.L_x_26) ;  /* 0x0000000000647947 */ /* 0x000fec0003800000 */
.L_x_27:
[C---:B------:R-:W-:Y:S01]  /*1090*/  LOP3.LUT R3, R2.reuse, 0xff800000, RZ, 0xc0, !PT ;  /* 0xff80000002037812 */ /* 0x040fe200078ec0ff */
[----:B------:R-:W-:Y:S01]  /*10a0*/  IMAD.MOV.U32 R9, RZ, RZ, 0x7fffffff ;  /* 0x7fffffffff097424 */ /* 0x000fe200078e00ff */
[C---:B------:R-:W-:Y:S01]  /*10b0*/  ISETP.GT.U32.AND P0, PT, R2.reuse, 0x7f7fffff, PT ;  /* 0x7f7fffff0200780c */ /* 0x040fe20003f04070 */
[----:B------:R-:W-:Y:S01]  /*10c0*/  BSSY.RECONVERGENT B1, `(.L_x_30) ;  /* 0x0000013000017945 */ /* 0x000fe20003800200 */
[----:B------:R-:W-:Y:S02]  /*10d0*/  IADD3 R6, PT, PT, R3, -0x3f800000, RZ ;  /* 0xc080000003067810 */ /* 0x000fe40007ffe0ff */
[----:B------:R-:W-:Y:S02]  /*10e0*/  LOP3.LUT R3, R2, 0x7fffff, RZ, 0xc0, !PT ;  /* 0x007fffff02037812 */ /* 0x000fe400078ec0ff */
[----:B------:R-:W-:Y:S02]  /*10f0*/  ISETP.NE.AND P1, PT, R6, RZ, PT ;  /* 0x000000ff0600720c */ /* 0x000fe40003f25270 */
[----:B------:R-:W-:-:S02]  /*1100*/  LOP3.LUT R3, R3, 0x3f800000, RZ, 0xfc, !PT ;  /* 0x3f80000003037812 */ /* 0x000fc400078efcff */
[----:B------:R-:W-:-:S09]  /*1110*/  FSEL R9, R9, 8388608, P0 ;  /* 0x4b00000009097808 */ /* 0x000fd20000000000 */
[----:B------:R-:W-:Y:S05]  /*1120*/  @!P1 BRA `(.L_x_31) ;  /* 0x0000000000309947 */ /* 0x000fea0003800000 */
.L_x_32:
[----:B------:R-:W-:-:S04]  /*1130*/  VIMNMX.U32 R2, PT, PT, R6, 0xb800000, PT ;  /* 0x0b80000006027848 */ /* 0x000fc80003fe0000 */
[----:B------:R-:W-:Y:S01]  /*1140*/  IADD3 R3, PT, PT, R2, R3, RZ ;  /* 0x0000000302037210 */ /* 0x000fe20007ffe0ff */
[----:B------:R-:W-:-:S04]  /*1150*/  IMAD.IADD R6, R6, 0x1, -R2 ;  /* 0x0000000106067824 */ /* 0x000fc800078e0a02 */
[----:B------:R-:W-:Y:S01]  /*1160*/  FADD R8, R3, -R3 ;  /* 0x8000000303087221 */ /* 0x000fe20000000000 */
[----:B------:R-:W-:-:S03]  /*1170*/  ISETP.NE.AND P1, PT, R6, RZ, PT ;  /* 0x000000ff0600720c */ /* 0x000fc60003f25270 */
[----:B------:R-:W-:-:S04]  /*1180*/  FADD R8, R3, R8 ;  /* 0x0000000803087221 */ /* 0x000fc80000000000 */
[----:B------:R-:W-:-:S04]  /*1190*/  FADD R7, R3, -R8 ;  /* 0x8000000803077221 */ /* 0x000fc80000000000 */
[----:B------:R-:W-:-:S04]  /*11a0*/  FFMA.RZ R7, R7, 1, R8 ;  /* 0x3f80000007077823 */ /* 0x000fc8000000c008 */
[----:B------:R-:W0:Y:S02]  /*11b0*/  FRND.TRUNC R8, R7 ;  /* 0x0000000700087307 */ /* 0x000e24000020d000 */
[----:B0-----:R-:W-:-:S05]  /*11c0*/  FADD R3, R3, -R8 ;  /* 0x8000000803037221 */ /* 0x001fca0000000000 */
[----:B------:R-:W-:-:S13]  /*11d0*/  ISETP.NE.AND P0, PT, R3, RZ, PT ;  /* 0x000000ff0300720c */ /* 0x000fda0003f05270 */
[----:B------:R-:W-:Y:S05]  /*11e0*/  @P0 BRA P1, `(.L_x_32) ;  /* 0xfffffffc00d00947 */ /* 0x000fea000083ffff */
.L_x_31:
[----:B------:R-:W-:Y:S05]  /*11f0*/  BSYNC.RECONVERGENT B1 ;  /* 0x0000000000017941 */ /* 0x000fea0003800200 */
.L_x_30:
[----:B------:R-:W-:-:S04]  /*1200*/  FMUL R2, R3, 1.1920928955078125e-07 ;  /* 0x3400000003027820 */ /* 0x000fc80000400000 */
[----:B------:R-:W-:-:S07]  /*1210*/  FMUL R2, R9, R2 ;  /* 0x0000000209027220 */ /* 0x000fce0000400000 */
.L_x_26:
[----:B------:R-:W-:Y:S05]  /*1220*/  BSYNC.RECONVERGENT B0 ;  /* 0x0000000000007941 */ /* 0x000fea0003800200 */
.L_x_25:
[C---:B------:R-:W-:Y:S01]  /*1230*/  FSETP.NAN.AND P0, PT, |R2|.reuse, |R2|, PT ;  /* 0x400000020200720b */ /* 0x040fe20003f08200 */
[----:B------:R-:W-:Y:S01]  /*1240*/  BSSY.RECONVERGENT B0, `(.L_x_33) ;  /* 0x0000039000007945 */ /* 0x000fe20003800200 */
[----:B------:R-:W-:-:S04]  /*1250*/  LOP3.LUT R3, R2, 0x80000000, R11, 0xb8, !PT ;  /* 0x8000000002037812 */ /* 0x000fc800078eb80b */
[----:B------:R-:W-:-:S05]  /*1260*/  FSEL R3, R2, R3, P0 ;  /* 0x0000000302037208 */ /* 0x000fca0000000000 */
[----:B------:R-:W-:-:S04]  /*1270*/  FMUL R6, R3, 6 ;  /* 0x40c0000003067820 */ /* 0x000fc80000400000 */
[C---:B------:R-:W-:Y:S01]  /*1280*/  FADD R7, |R6|.reuse, -RZ ;  /* 0x800000ff06077221 */ /* 0x040fe20000000200 */
[----:B------:R-:W-:-:S13]  /*1290*/  FSETP.GEU.AND P0, PT, |R6|, 2, PT ;  /* 0x400000000600780b */ /* 0x000fda0003f0e200 */
[----:B------:R-:W-:Y:S05]  /*12a0*/  @!P0 BRA `(.L_x_34) ;  /* 0x0000000000c88947 */ /* 0x000fea0003800000 */
[----:B------:R-:W-:-:S13]  /*12b0*/  FSETP.GTU.AND P0, PT, R7, 16777216, PT ;  /* 0x4b8000000700780b */ /* 0x000fda0003f0c000 */
[----:B------:R-:W-:Y:S05]  /*12c0*/  @P0 BRA `(.L_x_35) ;  /* 0x00000000005c0947 */ /* 0x000fea0003800000 */
[----:B------:R-:W-:Y:S01]  /*12d0*/  FMUL R2, R7, 0.5 ;  /* 0x3f00000007027820 */ /* 0x000fe20000400000 */
        /* <DEDUP_REMOVED lines=13> */
[----:B------:R-:W-:-:S04]  /*13b0*/  @P0 IMAD.MOV.U32 R3, RZ, RZ, 0x40000000 ;  /* 0x40000000ff030424 */ /* 0x000fc800078e00ff */
[----:B------:R-:W-:-:S05]  /*13c0*/  @P0 FFMA R3, R3, -3, R8 ;  /* 0xc040000003030823 */ /* 0x000fca0000000008 */
[----:B------:R-:W-:Y:S01]  /*13d0*/  FSETP.GE.AND P1, PT, R3, RZ, P0 ;  /* 0x000000ff0300720b */ /* 0x000fe20000726000 */
[----:B------:R-:W-:-:S12]  /*13e0*/  @P0 FADD R3, R2, 1 ;  /* 0x3f80000002030421 */ /* 0x000fd80000000000 */
[----:B------:R-:W-:-:S05]  /*13f0*/  @P1 FADD R3, R3, 1 ;  /* 0x3f80000003031421 */ /* 0x000fca0000000000 */
[----:B------:R-:W-:-:S07]  /*1400*/  @P0 MOV R2, R3 ;  /* 0x0000000300020202 */ /* 0x000fce0000000f00 */
.L_x_37:
[----:B------:R-:W-:Y:S05]  /*1410*/  BSYNC.RECONVERGENT B1 ;  /* 0x0000000000017941 */ /* 0x000fea0003800200 */
.L_x_36:
[----:B------:R-:W-:Y:S01]  /*1420*/  FFMA R7, R2, -2, R7 ;  /* 0xc000000002077823 */ /* 0x000fe20000000007 */
[----:B------:R-:W-:Y:S06]  /*1430*/  BRA `(.L_x_34) ;  /* 0x0000000000647947 */ /* 0x000fec0003800000 */
.L_x_35:
        /* <DEDUP_REMOVED lines=10> */
.L_x_40:
[----:B------:R-:W-:-:S04]  /*14e0*/  VIMNMX.U32 R7, PT, PT, R3, 0xb800000, PT ;  /* 0x0b80000003077848 */ /* 0x000fc80003fe0000 */
[C---:B------:R-:W-:Y:S01]  /*14f0*/  IADD3 R3, PT, PT, -R7.reuse, R3, RZ ;  /* 0x0000000307037210 */ /* 0x040fe20007ffe1ff */
[----:B------:R-:W-:-:S03]  /*1500*/  IMAD.IADD R2, R7, 0x1, R2 ;  /* 0x0000000107027824 */ /* 0x000fc600078e0202 */
[----:B------:R-:W-:Y:S01]  /*1510*/  ISETP.NE.AND P1, PT, R3, RZ, PT ;  /* 0x000000ff0300720c */ /* 0x000fe20003f25270 */
[----:B------:R-:W-:-:S04]  /*1520*/  FADD R9, R2, -R2 ;  /* 0x8000000202097221 */ /* 0x000fc80000000000 */
[----:B------:R-:W-:-:S04]  /*1530*/  FADD R9, R2, R9 ;  /* 0x0000000902097221 */ /* 0x000fc80000000000 */
[----:B------:R-:W-:-:S04]  /*1540*/  FADD R8, R2, -R9 ;  /* 0x8000000902087221 */ /* 0x000fc80000000000 */
[----:B------:R-:W-:-:S04]  /*1550*/  FFMA.RZ R8, R8, 1, R9 ;  /* 0x3f80000008087823 */ /* 0x000fc8000000c009 */
[----:B------:R-:W0:Y:S02]  /*1560*/  FRND.TRUNC R9, R8 ;  /* 0x0000000800097307 */ /* 0x000e24000020d000 */
[----:B0-----:R-:W-:-:S05]  /*1570*/  FADD R2, R2, -R9 ;  /* 0x8000000902027221 */ /* 0x001fca0000000000 */
[----:B------:R-:W-:-:S13]  /*1580*/  ISETP.NE.AND P0, PT, R2, RZ, PT ;  /* 0x000000ff0200720c */ /* 0x000fda0003f05270 */
[----:B------:R-:W-:Y:S05]  /*1590*/  @P0 BRA P1, `(.L_x_40) ;  /* 0xfffffffc00d00947 */ /* 0x000fea000083ffff */
.L_x_39:
[----:B------:R-:W-:Y:S05]  /*15a0*/  BSYNC.RECONVERGENT B1 ;  /* 0x0000000000017941 */ /* 0x000fea0003800200 */
.L_x_38:
[----:B------:R-:W-:-:S04]  /*15b0*/  FMUL R7, R2, 1.1920928955078125e-07 ;  /* 0x3400000002077820 */ /* 0x000fc80000400000 */
[----:B------:R-:W-:-:S07]  /*15c0*/  FMUL R7, R10, R7 ;  /* 0x000000070a077220 */ /* 0x000fce0000400000 */
.L_x_34:
[----:B------:R-:W-:Y:S05]  /*15d0*/  BSYNC.RECONVERGENT B0 ;  /* 0x0000000000007941 */ /* 0x000fea0003800200 */
.L_x_33:
[----:B------:R-:W0:Y:S01]  /*15e0*/  MUFU.RCP R2, R5 ;  /* 0x0000000500027308 */ /* 0x000e220000001000 */
[----:B------:R-:W-:Y:S01]  /*15f0*/  BSSY.RECONVERGENT B0, `(.L_x_41) ;  /* 0x000000e000007945 */ /* 0x000fe20003800200 */
[----:B------:R-:W-:-:S06]  /*1600*/  FSETP.GT.AND P2, PT, R5, RZ, PT ;  /* 0x000000ff0500720b */ /* 0x000fcc0003f44000 */
        /* <DEDUP_REMOVED lines=8> */
[----:B------:R-:W-:Y:S02]  /*1690*/  MOV R2, R5 ;  /* 0x0000000500027202 */ /* 0x000fe40000000f00 */
[----:B------:R-:W-:-:S07]  /*16a0*/  MOV R8, 0x16c0 ;  /* 0x000016c000087802 */ /* 0x000fce0000000f00 */
[----:B------:R-:W-:Y:S05]  /*16b0*/  CALL.REL.NOINC `($__internal_0_$__cuda_sm3x_div_rn_noftz_f32_slowpath) ;  /* 0x0000000400007944 */ /* 0x000fea0003c00000 */
[----:B------:R-:W-:-:S07]  /*16c0*/  IMAD.MOV.U32 R10, RZ, RZ, R2 ;  /* 0x000000ffff0a7224 */ /* 0x000fce00078e0002 */
.L_x_42:
[----:B------:R-:W-:Y:S05]  /*16d0*/  BSYNC.RECONVERGENT B0 ;  /* 0x0000000000007941 */ /* 0x000fea0003800200 */
.L_x_41:
[C---:B------:R-:W-:Y:S01]  /*16e0*/  FSETP.NAN.AND P0, PT, |R7|.reuse, |R7|, PT ;  /* 0x400000070700720b */ /* 0x040fe20003f08200 */
[----:B------:R-:W-:Y:S01]  /*16f0*/  F2F.F64.F32 R8, R0 ;  /* 0x0000000000087310 */ /* 0x000fe20000201800 */
[C---:B------:R-:W-:Y:S01]  /*1700*/  LOP3.LUT R2, R7.reuse, 0x80000000, R6, 0xb8, !PT ;  /* 0x8000000007027812 */ /* 0x040fe200078eb806 */
[----:B------:R-:W0:Y:S01]  /*1710*/  LDCU.64 UR6, c[0x0][0x390] ;  /* 0x00007200ff0677ac */ /* 0x000e220008000a00 */
[----:B------:R-:W-:Y:S02]  /*1720*/  FSEL R10, R10, RZ, P2 ;  /* 0x000000ff0a0a7208 */ /* 0x000fe40001000000 */
[----:B------:R-:W-:Y:S02]  /*1730*/  FSEL R2, R7, R2, P0 ;  /* 0x0000000207027208 */ /* 0x000fe40000000000 */
[C---:B------:R-:W-:Y:S01]  /*1740*/  FSETP.GEU.AND P4, PT, R6.reuse, 2, PT ;  /* 0x400000000600780b */ /* 0x040fe20003f8e000 */
[----:B------:R-:W-:Y:S01]  /*1750*/  FMUL R10, R5, R10 ;  /* 0x0000000a050a7220 */ /* 0x000fe20000400000 */
[----:B------:R-:W-:Y:S01]  /*1760*/  FSETP.GEU.AND P2, PT, R6, 5, PT ;  /* 0x40a000000600780b */ /* 0x000fe20003f4e000 */
[----:B------:R-:W-:Y:S01]  /*1770*/  FADD R7, R2, -1 ;  /* 0xbf80000002077421 */ /* 0x000fe20000000000 */
[----:B------:R-:W-:-:S02]  /*1780*/  FSETP.GE.AND P4, PT, R6, 1, !P4 ;  /* 0x3f8000000600780b */ /* 0x000fc40006786000 */
[C---:B------:R-:W-:Y:S01]  /*1790*/  FSETP.GE.AND P2, PT, R6.reuse, 4, !P2 ;  /* 0x408000000600780b */ /* 0x040fe20005746000 */
[----:B------:R-:W1:Y:S01]  /*17a0*/  F2F.F64.F32 R2, |R7| ;  /* 0x4000000700027310 */ /* 0x000e620000201800 */
[C---:B------:R-:W-:Y:S02]  /*17b0*/  FSETP.GEU.AND P5, PT, R6.reuse, 1, PT ;  /* 0x3f8000000600780b */ /* 0x040fe40003fae000 */
[C---:B------:R-:W-:Y:S02]  /*17c0*/  FSETP.GEU.AND P0, PT, R6.reuse, 6, PT ;  /* 0x40c000000600780b */ /* 0x040fe40003f0e000 */
[C---:B------:R-:W-:Y:S02]  /*17d0*/  FSETP.GEU.AND P1, PT, R6.reuse, 4, PT ;  /* 0x408000000600780b */ /* 0x040fe40003f2e000 */
[----:B------:R-:W-:Y:S02]  /*17e0*/  PLOP3.LUT P6, PT, P4, P2, PT, 0xf8, 0x8f ;  /* 0x00000000008f781c */ /* 0x000fe400027c5f70 */
[----:B------:R-:W-:-:S02]  /*17f0*/  FSETP.GE.AND P5, PT, R6, RZ, !P5 ;  /* 0x000000ff0600720b */ /* 0x000fc40006fa6000 */
[C---:B------:R-:W-:Y:S02]  /*1800*/  FSETP.GE.AND P0, PT, R6.reuse, 5, !P0 ;  /* 0x40a000000600780b */ /* 0x040fe40004706000 */
[C---:B------:R-:W-:Y:S01]  /*1810*/  FSETP.GEU.AND P3, PT, R6.reuse, 3, PT ;  /* 0x404000000600780b */ /* 0x040fe20003f6e000 */
[----:B-1----:R-:W-:Y:S01]  /*1820*/  DADD R2, -R2, 1 ;  /* 0x3ff0000002027429 */ /* 0x002fe20000000100 */
[C---:B------:R-:W-:Y:S02]  /*1830*/  FSETP.GE.AND P1, PT, R6.reuse, 3, !P1 ;  /* 0x404000000600780b */ /* 0x040fe40004f26000 */
[----:B------:R-:W-:Y:S02]  /*1840*/  FSEL R7, RZ, 1, !P6 ;  /* 0x3f800000ff077808 */ /* 0x000fe40007000000 */
[----:B------:R-:W-:Y:S02]  /*1850*/  PLOP3.LUT P6, PT, P5, P0, PT, 0xf8, 0x8f ;  /* 0x00000000008f781c */ /* 0x000fe40002fc1f70 */
[----:B------:R-:W-:Y:S01]  /*1860*/  FSETP.GE.AND P3, PT, R6, 2, !P3 ;  /* 0x400000000600780b */ /* 0x000fe20005f66000 */
[----:B------:R-:W-:Y:S01]  /*1870*/  DMUL R2, R2, R8 ;  /* 0x0000000802027228 */ /* 0x000fe20000000000 */
[----:B------:R-:W-:Y:S01]  /*1880*/  PLOP3.LUT P5, PT, P5, P1, PT, 0xf8, 0x8f ;  /* 0x00000000008f781c */ /* 0x000fe20002fa3f70 */
[----:B------:R-:W-:Y:S01]  /*1890*/  FADD R8, R5, -R0 ;  /* 0x8000000005087221 */ /* 0x000fe20000000000 */
[----:B------:R-:W-:-:S02]  /*18a0*/  PLOP3.LUT P4, PT, P4, P3, PT, 0xf8, 0x8f ;  /* 0x00000000008f781c */ /* 0x000fc40002787f70 */
[----:B------:R-:W-:Y:S02]  /*18b0*/  PLOP3.LUT P0, PT, P3, P0, PT, 0xf8, 0x8f ;  /* 0x00000000008f781c */ /* 0x000fe40001f01f70 */
[----:B------:R-:W-:Y:S02]  /*18c0*/  FSEL R9, RZ, 1, !P5 ;  /* 0x3f800000ff097808 */ /* 0x000fe40006800000 */
[----:B------:R-:W-:Y:S01]  /*18d0*/  FSEL R5, RZ, 1, !P4 ;  /* 0x3f800000ff057808 */ /* 0x000fe20006000000 */
[----:B------:R1:W2:Y:S01]  /*18e0*/  F2F.F32.F64 R2, R2 ;  /* 0x0000000200027310 */ /* 0x0002a20000301000 */
[----:B------:R-:W-:Y:S02]  /*18f0*/  PLOP3.LUT P1, PT, P1, P2, PT, 0xf8, 0x8f ;  /* 0x00000000008f781c */ /* 0x000fe40000f25f70 */
[----:B------:R-:W-:Y:S02]  /*1900*/  MOV R13, 0x3f000000 ;  /* 0x3f000000000d7802 */ /* 0x000fe40000000f00 */
[----:B-1----:R-:W-:Y:S01]  /*1910*/  FSEL R3, RZ, 1, !P6 ;  /* 0x3f800000ff037808 */ /* 0x002fe20007000000 */
[C---:B--2---:R-:W-:Y:S01]  /*1920*/  FMUL R7, R2.reuse, R7 ;  /* 0x0000000702077220 */ /* 0x044fe20000400000 */
[----:B------:R-:W-:-:S03]  /*1930*/  FMUL R9, R2, R9 ;  /* 0x0000000902097220 */ /* 0x000fc60000400000 */
[C---:B------:R-:W-:Y:S01]  /*1940*/  FFMA R3, R10.reuse, R3, R7 ;  /* 0x000000030a037223 */ /* 0x040fe20000000007 */
[----:B------:R-:W-:Y:S01]  /*1950*/  FSEL R7, RZ, 1, !P0 ;  /* 0x3f800000ff077808 */ /* 0x000fe20004000000 */
[----:B------:R-:W-:Y:S02]  /*1960*/  FFMA R5, R10, R5, R9 ;  /* 0x000000050a057223 */ /* 0x000fe40000000009 */
[----:B------:R-:W-:Y:S02]  /*1970*/  FADD R3, R8, R3 ;  /* 0x0000000308037221 */ /* 0x000fe40000000000 */
[----:B------:R-:W-:Y:S01]  /*1980*/  FMUL R11, R2, R7 ;  /* 0x00000007020b7220 */ /* 0x000fe20000400000 */
[----:B------:R-:W-:Y:S01]  /*1990*/  FSEL R7, RZ, 1, !P1 ;  /* 0x3f800000ff077808 */ /* 0x000fe20004800000 */
[----:B------:R-:W-:Y:S01]  /*19a0*/  FADD R2, R8, R5 ;  /* 0x0000000508027221 */ /* 0x000fe20000000000 */
[----:B------:R-:W-:-:S03]  /*19b0*/  LOP3.LUT R0, R13, 0x80000000, R3, 0xb8, !PT ;  /* 0x800000000d007812 */ /* 0x000fc600078eb803 */
[----:B------:R-:W-:Y:S02]  /*19c0*/  FFMA R7, R10, R7, R11 ;  /* 0x000000070a077223 */ /* 0x000fe4000000000b */
[----:B------:R-:W-:Y:S01]  /*19d0*/  FADD.RZ R0, R3, R0 ;  /* 0x0000000003007221 */ /* 0x000fe2000000c000 */
[C---:B------:R-:W-:Y:S01]  /*19e0*/  LOP3.LUT R3, R13.reuse, 0x80000000, R2, 0xb8, !PT ;  /* 0x800000000d037812 */ /* 0x040fe200078eb802 */
[----:B------:R-:W-:Y:S02]  /*19f0*/  FADD R8, R8, R7 ;  /* 0x0000000708087221 */ /* 0x000fe40000000000 */
[----:B------:R-:W1:Y:S02]  /*1a00*/  F2I.U32.TRUNC.NTZ R5, R0 ;  /* 0x0000000000057305 */ /* 0x000e64000020f000 */
[----:B------:R-:W-:Y:S01]  /*1a10*/  FADD.RZ R6, R2, R3 ;  /* 0x0000000302067221 */ /* 0x000fe2000000c000 */
[----:B------:R-:W-:Y:S02]  /*1a20*/  LOP3.LUT R3, R13, 0x80000000, R8, 0xb8, !PT ;  /* 0x800000000d037812 */ /* 0x000fe400078eb808 */
[----:B0-----:R-:W-:-:S03]  /*1a30*/  IADD3 R2, P0, PT, R4, UR6, RZ ;  /* 0x0000000604027c10 */ /* 0x001fc6000ff1e0ff */
[----:B------:R-:W-:Y:S01]  /*1a40*/  FADD.RZ R8, R8, R3 ;  /* 0x0000000308087221 */ /* 0x000fe2000000c000 */
[----:B------:R-:W0:Y:S01]  /*1a50*/  F2I.U32.TRUNC.NTZ R7, R6 ;  /* 0x0000000600077305 */ /* 0x000e22000020f000 */
[----:B------:R-:W-:-:S05]  /*1a60*/  LEA.HI.X.SX32 R3, R4, UR7, 0x1, P0 ;  /* 0x0000000704037c11 */ /* 0x000fca00080f0eff */
[----:B-1----:R-:W-:Y:S02]  /*1a70*/  STG.E.U8 desc[UR4][R2.64], R5 ;  /* 0x0000000502007986 */ /* 0x002fe4000c101104 */
[----:B------:R-:W1:Y:S02]  /*1a80*/  F2I.U32.TRUNC.NTZ R9, R8 ;  /* 0x0000000800097305 */ /* 0x000e64000020f000 */
[----:B0-----:R-:W-:Y:S04]  /*1a90*/  STG.E.U8 desc[UR4][R2.64+0x1], R7 ;  /* 0x0000010702007986 */ /* 0x001fe8000c101104 */
[----:B-1----:R-:W-:Y:S01]  /*1aa0*/  STG.E.U8 desc[UR4][R2.64+0x2], R9 ;  /* 0x0000020902007986 */ /* 0x002fe2000c101104 */
[----:B------:R-:W-:Y:S05]  /*1ab0*/  EXIT ;  /* 0x000000000000794d */ /* 0x000fea0003800000 */
        .weak           $__internal_0_$__cuda_sm3x_div_rn_noftz_f32_slowpath
        .type           $__internal_0_$__cuda_sm3x_div_rn_noftz_f32_slowpath,@function
        .size           $__internal_0_$__cuda_sm3x_div_rn_noftz_f32_slowpath,(.L_x_55 - $__internal_0_$__cuda_sm3x_div_rn_noftz_f32_slowpath)
$__internal_0_$__cuda_sm3x_div_rn_noftz_f32_slowpath:
[----:B------:R-:W-:Y:S01]  /*1ac0*/  SHF.R.U32.HI R10, RZ, 0x17, R2 ;  /* 0x00000017ff0a7819 */ /* 0x000fe20000011602 */
[----:B------:R-:W-:Y:S01]  /*1ad0*/  BSSY.RECONVERGENT B2, `(.L_x_43) ;  /* 0x0000062000027945 */ /* 0x000fe20003800200 */
[----:B------:R-:W-:Y:S02]  /*1ae0*/  SHF.R.U32.HI R9, RZ, 0x17, R3 ;  /* 0x00000017ff097819 */ /* 0x000fe40000011603 */
[----:B------:R-:W-:Y:S02]  /*1af0*/  LOP3.LUT R10, R10, 0xff, RZ, 0xc0, !PT ;  /* 0x000000ff0a0a7812 */ /* 0x000fe400078ec0ff */
[----:B------:R-:W-:-:S03]  /*1b00*/  LOP3.LUT R14, R9, 0xff, RZ, 0xc0, !PT ;  /* 0x000000ff090e7812 */ /* 0x000fc600078ec0ff */
[----:B------:R-:W-:Y:S01]  /*1b10*/  VIADD R12, R10, 0xffffffff ;  /* 0xffffffff0a0c7836 */ /* 0x000fe20000000000 */
[----:B------:R-:W-:-:S04]  /*1b20*/  IADD3 R11, PT, PT, R14, -0x1, RZ ;  /* 0xffffffff0e0b7810 */ /* 0x000fc80007ffe0ff */
[----:B------:R-:W-:-:S04]  /*1b30*/  ISETP.GT.U32.AND P0, PT, R12, 0xfd, PT ;  /* 0x000000fd0c00780c */ /* 0x000fc80003f04070 */
[----:B------:R-:W-:-:S13]  /*1b40*/  ISETP.GT.U32.OR P0, PT, R11, 0xfd, P0 ;  /* 0x000000fd0b00780c */ /* 0x000fda0000704470 */
[----:B------:R-:W-:Y:S01]  /*1b50*/  @!P0 IMAD.MOV.U32 R9, RZ, RZ, RZ ;  /* 0x000000ffff098224 */ /* 0x000fe200078e00ff */
[----:B------:R-:W-:Y:S06]  /*1b60*/  @!P0 BRA `(.L_x_44) ;  /* 0x00000000005c8947 */ /* 0x000fec0003800000 */
[----:B------:R-:W-:Y:S02]  /*1b70*/  FSETP.GTU.FTZ.AND P0, PT, |R3|, +INF , PT ;  /* 0x7f8000000300780b */ /* 0x000fe40003f1c200 */
[----:B------:R-:W-:-:S04]  /*1b80*/  FSETP.GTU.FTZ.AND P1, PT, |R2|, +INF , PT ;  /* 0x7f8000000200780b */ /* 0x000fc80003f3c200 */
[----:B------:R-:W-:-:S13]  /*1b90*/  PLOP3.LUT P0, PT, P0, P1, PT, 0xf8, 0x8f ;  /* 0x00000000008f781c */ /* 0x000fda0000703f70 */
[----:B------:R-:W-:Y:S05]  /*1ba0*/  @P0 BRA `(.L_x_45) ;  /* 0x00000004004c0947 */ /* 0x000fea0003800000 */
[----:B------:R-:W-:-:S13]  /*1bb0*/  LOP3.LUT P0, RZ, R2, 0x7fffffff, R3, 0xc8, !PT ;  /* 0x7fffffff02ff7812 */ /* 0x000fda000780c803 */
[----:B------:R-:W-:Y:S05]  /*1bc0*/  @!P0 BRA `(.L_x_46) ;  /* 0x00000004003c8947 */ /* 0x000fea0003800000 */
[C---:B------:R-:W-:Y:S02]  /*1bd0*/  FSETP.NEU.FTZ.AND P0, PT, |R3|.reuse, +INF , PT ;  /* 0x7f8000000300780b */ /* 0x040fe40003f1d200 */
[----:B------:R-:W-:Y:S02]  /*1be0*/  FSETP.NEU.FTZ.AND P3, PT, |R2|, +INF , PT ;  /* 0x7f8000000200780b */ /* 0x000fe40003f7d200 */
[----:B------:R-:W-:-:S11]  /*1bf0*/  FSETP.NEU.FTZ.AND P1, PT, |R3|, +INF , PT ;  /* 0x7f8000000300780b */ /* 0x000fd60003f3d200 */
[----:B------:R-:W-:Y:S05]  /*1c00*/  @!P3 BRA !P0, `(.L_x_46) ;  /* 0x00000004002cb947 */ /* 0x000fea0004000000 */
[----:B------:R-:W-:-:S04]  /*1c10*/  LOP3.LUT P0, RZ, R3, 0x7fffffff, RZ, 0xc0, !PT ;  /* 0x7fffffff03ff7812 */ /* 0x000fc8000780c0ff */
[----:B------:R-:W-:-:S13]  /*1c20*/  PLOP3.LUT P0, PT, P3, P0, PT, 0x2f, 0xf2 ;  /* 0x0000000000f2781c */ /* 0x000fda0001f00577 */
[----:B------:R-:W-:Y:S05]  /*1c30*/  @P0 BRA `(.L_x_47) ;  /* 0x0000000400180947 */ /* 0x000fea0003800000 */
[----:B------:R-:W-:-:S04]  /*1c40*/  LOP3.LUT P0, RZ, R2, 0x7fffffff, RZ, 0xc0, !PT ;  /* 0x7fffffff02ff7812 */ /* 0x000fc8000780c0ff */
[----:B------:R-:W-:-:S13]  /*1c50*/  PLOP3.LUT P0, PT, P1, P0, PT, 0x2f, 0xf2 ;  /* 0x0000000000f2781c */ /* 0x000fda0000f00577 */
[----:B------:R-:W-:Y:S05]  /*1c60*/  @P0 BRA `(.L_x_48) ;  /* 0x0000000400000947 */ /* 0x000fea0003800000 */
[----:B------:R-:W-:Y:S02]  /*1c70*/  ISETP.GE.AND P0, PT, R11, RZ, PT ;  /* 0x000000ff0b00720c */ /* 0x000fe40003f06270 */
[----:B------:R-:W-:-:S11]  /*1c80*/  ISETP.GE.AND P1, PT, R12, RZ, PT ;  /* 0x000000ff0c00720c */ /* 0x000fd60003f26270 */
[----:B------:R-:W-:Y:S01]  /*1c90*/  @P0 MOV R9, RZ ;  /* 0x000000ff00090202 */ /* 0x000fe20000000f00 */
[----:B------:R-:W-:Y:S02]  /*1ca0*/  @!P0 IMAD.MOV.U32 R9, RZ, RZ, -0x40 ;  /* 0xffffffc0ff098424 */ /* 0x000fe400078e00ff */
[----:B------:R-:W-:Y:S01]  /*1cb0*/  @!P0 FFMA R3, R3, 1.84467440737095516160e+19, RZ ;  /* 0x5f80000003038823 */ /* 0x000fe200000000ff */
[----:B------:R-:W-:Y:S02]  /*1cc0*/  @!P1 FFMA R2, R2, 1.84467440737095516160e+19, RZ ;  /* 0x5f80000002029823 */ /* 0x000fe400000000ff */
[----:B------:R-:W-:-:S07]  /*1cd0*/  @!P1 IADD3 R9, PT, PT, R9, 0x40, RZ ;  /* 0x0000004009099810 */ /* 0x000fce0007ffe0ff */
.L_x_44:
[----:B------:R-:W-:Y:S01]  /*1ce0*/  LEA R11, R10, 0xc0800000, 0x17 ;  /* 0xc08000000a0b7811 */ /* 0x000fe200078eb8ff */
[----:B------:R-:W-:Y:S04]  /*1cf0*/  BSSY.RECONVERGENT B3, `(.L_x_49) ;  /* 0x0000036000037945 */ /* 0x000fe80003800200 */
[----:B------:R-:W-:Y:S01]  /*1d00*/  IMAD.IADD R12, R2, 0x1, -R11 ;  /* 0x00000001020c7824 */ /* 0x000fe200078e0a0b */
[----:B------:R-:W-:-:S03]  /*1d10*/  IADD3 R11, PT, PT, R14, -0x7f, RZ ;  /* 0xffffff810e0b7810 */ /* 0x000fc60007ffe0ff */
[----:B------:R-:W0:Y:S01]  /*1d20*/  MUFU.RCP R13, R12 ;  /* 0x0000000c000d7308 */ /* 0x000e220000001000 */
[----:B------:R-:W-:Y:S01]  /*1d30*/  FADD.FTZ R15, -R12, -RZ ;  /* 0x800000ff0c0f7221 */ /* 0x000fe20000010100 */
[C---:B------:R-:W-:Y:S01]  /*1d40*/  IMAD R2, R11.reuse, -0x800000, R3 ;  /* 0xff8000000b027824 */ /* 0x040fe200078e0203 */
[----:B------:R-:W-:-:S05]  /*1d50*/  IADD3 R10, PT, PT, R11, 0x7f, -R10 ;  /* 0x0000007f0b0a7810 */ /* 0x000fca0007ffe80a */
[----:B------:R-:W-:Y:S02]  /*1d60*/  IMAD.IADD R10, R10, 0x1, R9 ;  /* 0x000000010a0a7824 */ /* 0x000fe400078e0209 */
[----:B0-----:R-:W-:-:S04]  /*1d70*/  FFMA R14, R13, R15, 1 ;  /* 0x3f8000000d0e7423 */ /* 0x001fc8000000000f */
[----:B------:R-:W-:-:S04]  /*1d80*/  FFMA R16, R13, R14, R13 ;  /* 0x0000000e0d107223 */ /* 0x000fc8000000000d */
[----:B------:R-:W-:-:S04]  /*1d90*/  FFMA R3, R2, R16, RZ ;  /* 0x0000001002037223 */ /* 0x000fc800000000ff */
[----:B------:R-:W-:-:S04]  /*1da0*/  FFMA R14, R15, R3, R2 ;  /* 0x000000030f0e7223 */ /* 0x000fc80000000002 */
[----:B------:R-:W-:-:S04]  /*1db0*/  FFMA R13, R16, R14, R3 ;  /* 0x0000000e100d7223 */ /* 0x000fc80000000003 */
[----:B------:R-:W-:-:S04]  /*1dc0*/  FFMA R14, R15, R13, R2 ;  /* 0x0000000d0f0e7223 */ /* 0x000fc80000000002 */
[----:B------:R-:W-:-:S05]  /*1dd0*/  FFMA R2, R16, R14, R13 ;  /* 0x0000000e10027223 */ /* 0x000fca000000000d */
[----:B------:R-:W-:-:S04]  /*1de0*/  SHF.R.U32.HI R3, RZ, 0x17, R2 ;  /* 0x00000017ff037819 */ /* 0x000fc80000011602 */
[----:B------:R-:W-:-:S04]  /*1df0*/  LOP3.LUT R3, R3, 0xff, RZ, 0xc0, !PT ;  /* 0x000000ff03037812 */ /* 0x000fc800078ec0ff */
[----:B------:R-:W-:-:S05]  /*1e00*/  IADD3 R11, PT, PT, R3, R10, RZ ;  /* 0x0000000a030b7210 */ /* 0x000fca0007ffe0ff */
[----:B------:R-:W-:-:S05]  /*1e10*/  VIADD R3, R11, 0xffffffff ;  /* 0xffffffff0b037836 */ /* 0x000fca0000000000 */
[----:B------:R-:W-:-:S13]  /*1e20*/  ISETP.GE.U32.AND P0, PT, R3, 0xfe, PT ;  /* 0x000000fe0300780c */ /* 0x000fda0003f06070 */
[----:B------:R-:W-:Y:S05]  /*1e30*/  @!P0 BRA `(.L_x_50) ;  /* 0x0000000000808947 */ /* 0x000fea0003800000 */
[----:B------:R-:W-:-:S13]  /*1e40*/  ISETP.GT.AND P0, PT, R11, 0xfe, PT ;  /* 0x000000fe0b00780c */ /* 0x000fda0003f04270 */
[----:B------:R-:W-:Y:S05]  /*1e50*/  @P0 BRA `(.L_x_51) ;  /* 0x00000000006c0947 */ /* 0x000fea0003800000 */
[----:B------:R-:W-:-:S13]  /*1e60*/  ISETP.GE.AND P0, PT, R11, 0x1, PT ;  /* 0x000000010b00780c */ /* 0x000fda0003f06270 */
[----:B------:R-:W-:Y:S05]  /*1e70*/  @P0 BRA `(.L_x_52) ;  /* 0x0000000000740947 */ /* 0x000fea0003800000 */
[----:B------:R-:W-:Y:S02]  /*1e80*/  ISETP.GE.AND P0, PT, R11, -0x18, PT ;  /* 0xffffffe80b00780c */ /* 0x000fe40003f06270 */
[----:B------:R-:W-:-:S11]  /*1e90*/  LOP3.LUT R2, R2, 0x80000000, RZ, 0xc0, !PT ;  /* 0x8000000002027812 */ /* 0x000fd600078ec0ff */
[----:B------:R-:W-:Y:S05]  /*1ea0*/  @!P0 BRA `(.L_x_52) ;  /* 0x0000000000688947 */ /* 0x000fea0003800000 */
[CCC-:B------:R-:W-:Y:S01]  /*1eb0*/  FFMA.RZ R3, R16.reuse, R14.reuse, R13.reuse ;  /* 0x0000000e10037223 */ /* 0x1c0fe2000000c00d */
[C---:B------:R-:W-:Y:S01]  /*1ec0*/  IADD3 R12, PT, PT, R11.reuse, 0x20, RZ ;  /* 0x000000200b0c7810 */ /* 0x040fe20007ffe0ff */
[CCC-:B------:R-:W-:Y:S01]  /*1ed0*/  FFMA.RM R10, R16.reuse, R14.reuse, R13.reuse ;  /* 0x0000000e100a7223 */ /* 0x1c0fe2000000400d */
[----:B------:R-:W-:Y:S02]  /*1ee0*/  ISETP.NE.AND P3, PT, R11, RZ, PT ;  /* 0x000000ff0b00720c */ /* 0x000fe40003f65270 */
[----:B------:R-:W-:Y:S01]  /*1ef0*/  LOP3.LUT R9, R3, 0x7fffff, RZ, 0xc0, !PT ;  /* 0x007fffff03097812 */ /* 0x000fe200078ec0ff */
[----:B------:R-:W-:Y:S01]  /*1f00*/  FFMA.RP R3, R16, R14, R13 ;  /* 0x0000000e10037223 */ /* 0x000fe2000000800d */
[----:B------:R-:W-:Y:S01]  /*1f10*/  ISETP.NE.AND P1, PT, R11, RZ, PT ;  /* 0x000000ff0b00720c */ /* 0x000fe20003f25270 */
[----:B------:R-:W-:Y:S01]  /*1f20*/  IMAD.MOV R11, RZ, RZ, -R11 ;  /* 0x000000ffff0b7224 */ /* 0x000fe200078e0a0b */
[----:B------:R-:W-:Y:S02]  /*1f30*/  LOP3.LUT R9, R9, 0x800000, RZ, 0xfc, !PT ;  /* 0x0080000009097812 */ /* 0x000fe400078efcff */
[----:B------:R-:W-:-:S02]  /*1f40*/  FSETP.NEU.FTZ.AND P0, PT, R3, R10, PT ;  /* 0x0000000a0300720b */ /* 0x000fc40003f1d000 */
[----:B------:R-:W-:Y:S02]  /*1f50*/  SHF.L.U32 R12, R9, R12, RZ ;  /* 0x0000000c090c7219 */ /* 0x000fe400000006ff */
[----:B------:R-:W-:Y:S02]  /*1f60*/  SEL R10, R11, RZ, P3 ;  /* 0x000000ff0b0a7207 */ /* 0x000fe40001800000 */
[----:B------:R-:W-:Y:S02]  /*1f70*/  ISETP.NE.AND P1, PT, R12, RZ, P1 ;  /* 0x000000ff0c00720c */ /* 0x000fe40000f25270 */
[----:B------:R-:W-:Y:S02]  /*1f80*/  SHF.R.U32.HI R10, RZ, R10, R9 ;  /* 0x0000000aff0a7219 */ /* 0x000fe40000011609 */
[----:B------:R-:W-:Y:S02]  /*1f90*/  PLOP3.LUT P0, PT, P0, P1, PT, 0xf8, 0x8f ;  /* 0x00000000008f781c */ /* 0x000fe40000703f70 */
[----:B------:R-:W-:-:S02]  /*1fa0*/  SHF.R.U32.HI R12, RZ, 0x1, R10 ;  /* 0x00000001ff0c7819 */ /* 0x000fc4000001160a */
[----:B------:R-:W-:-:S04]  /*1fb0*/  SEL R3, RZ, 0x1, !P0 ;  /* 0x00000001ff037807 */ /* 0x000fc80004000000 */
[----:B------:R-:W-:-:S04]  /*1fc0*/  LOP3.LUT R3, R3, 0x1, R12, 0xf8, !PT ;  /* 0x0000000103037812 */ /* 0x000fc800078ef80c */
[----:B------:R-:W-:-:S04]  /*1fd0*/  LOP3.LUT R3, R3, R10, RZ, 0xc0, !PT ;  /* 0x0000000a03037212 */ /* 0x000fc800078ec0ff */
[----:B------:R-:W-:-:S04]  /*1fe0*/  IADD3 R3, PT, PT, R12, R3, RZ ;  /* 0x000000030c037210 */ /* 0x000fc80007ffe0ff */
[----:B------:R-:W-:Y:S01]  /*1ff0*/  LOP3.LUT R2, R3, R2, RZ, 0xfc, !PT ;  /* 0x0000000203027212 */ /* 0x000fe200078efcff */
[----:B------:R-:W-:Y:S06]  /*2000*/  BRA `(.L_x_52) ;  /* 0x0000000000107947 */ /* 0x000fec0003800000 */
.L_x_51:
[----:B------:R-:W-:-:S04]  /*2010*/  LOP3.LUT R2, R2, 0x80000000, RZ, 0xc0, !PT ;  /* 0x8000000002027812 */ /* 0x000fc800078ec0ff */
[----:B------:R-:W-:Y:S01]  /*2020*/  LOP3.LUT R2, R2, 0x7f800000, RZ, 0xfc, !PT ;  /* 0x7f80000002027812 */ /* 0x000fe200078efcff */
[----:B------:R-:W-:Y:S06]  /*2030*/  BRA `(.L_x_52) ;  /* 0x0000000000047947 */ /* 0x000fec0003800000 */
.L_x_50:
[----:B------:R-:W-:-:S07]  /*2040*/  IMAD R2, R10, 0x800000, R2 ;  /* 0x008000000a027824 */ /* 0x000fce00078e0202 */
.L_x_52:
[----:B------:R-:W-:Y:S05]  /*2050*/  BSYNC.RECONVERGENT B3 ;  /* 0x0000000000037941 */ /* 0x000fea0003800200 */
.L_x_49:
[----:B------:R-:W-:Y:S05]  /*2060*/  BRA `(.L_x_53) ;  /* 0x0000000000207947 */ /* 0x000fea0003800000 */
.L_x_48:
[----:B------:R-:W-:-:S04]  /*2070*/  LOP3.LUT R2, R2, 0x80000000, R3, 0x48, !PT ;  /* 0x8000000002027812 */ /* 0x000fc800078e4803 */
[----:B------:R-:W-:Y:S01]  /*2080*/  LOP3.LUT R2, R2, 0x7f800000, RZ, 0xfc, !PT ;  /* 0x7f80000002027812 */ /* 0x000fe200078efcff */
[----:B------:R-:W-:Y:S06]  /*2090*/  BRA `(.L_x_53) ;  /* 0x0000000000147947 */ /* 0x000fec0003800000 */
.L_x_47:
[----:B------:R-:W-:Y:S01]  /*20a0*/  LOP3.LUT R2, R2, 0x80000000, R3, 0x48, !PT ;  /* 0x8000000002027812 */ /* 0x000fe200078e4803 */
[----:B------:R-:W-:Y:S06]  /*20b0*/  BRA `(.L_x_53) ;  /* 0x00000000000c7947 */ /* 0x000fec0003800000 */
.L_x_46:
[----:B------:R-:W0:Y:S01]  /*20c0*/  MUFU.RSQ R2, -QNAN ;  /* 0xffc0000000027908 */ /* 0x000e220000001400 */
[----:B------:R-:W-:Y:S05]  /*20d0*/  BRA `(.L_x_53) ;  /* 0x0000000000047947 */ /* 0x000fea0003800000 */
.L_x_45:
[----:B------:R-:W-:-:S07]  /*20e0*/  FADD.FTZ R2, R3, R2 ;  /* 0x0000000203027221 */ /* 0x000fce0000010000 */
.L_x_53:
[----:B------:R-:W-:Y:S05]  /*20f0*/  BSYNC.RECONVERGENT B2 ;  /* 0x0000000000027941 */ /* 0x000fea0003800200 */
.L_x_43:
[----:B------:R-:W-:-:S04]  /*2100*/  HFMA2 R9, -RZ, RZ, 0, 0 ;  /* 0x00000000ff097431 */ /* 0x000fc800000001ff */
[----:B0-----:R-:W-:Y:S05]  /*2110*/  RET.REL.NODEC R8 `(_Z14adjust_hue_hwciiPhS_f) ;  /* 0xffffffdc08b87950 */ /* 0x001fea0003c3ffff */
.L_x_54:
[----:B------:R-:W-:-:S00]  /*2120*/  BRA `(.L_x_54) ;  /* 0xfffffffc00fc7947 */ /* 0x000fc0000383ffff */
[----:B------:R-:W-:-:S00]  /*2130*/  NOP ;  /* 0x0000000000007918 */ /* 0x000fc00000000000 */
        /* <DEDUP_REMOVED lines=12> */
.L_x_55:


//--------------------- .nv.shared.reserved.0     --------------------------
	.section	.nv.shared.reserved.0,"aw",@nobits
	.weak		__nv_reservedSMEM_offset_0_alias
	.size		__nv_reservedSMEM_offset_0_alias, 0, 64
	.other		__nv_reservedSMEM_offset_0_alias,@"STO_CUDA_RESERVED_SHARED STV_DEFAULT"
__nv_reservedSMEM_offset_0_alias:
	.zero		0
	.zero		64


//--------------------- .nv.constant0._Z14adjust_hue_hwciiPhS_f --------------------------
	.section	.nv.constant0._Z14adjust_hue_hwciiPhS_f,"a",@progbits
	.sectionflags	@""
	.align	4
.nv.constant0._Z14adjust_hue_hwciiPhS_f:
	.zero		924


//--------------------- SYMBOLS --------------------------

	.type		.nv.reservedSmem.offset0,@object
	.size		.nv.reservedSmem.offset0,0x4
